//
// Generated by NVIDIA NVVM Compiler
//
// Compiler Build ID: CL-36424714
// Cuda compilation tools, release 13.0, V13.0.88
// Based on NVVM 20.0.0
//

.version 9.0
.target sm_100
.address_size 64

	// .globl	_Z33convolution2D_with_halo_in_sharedPfS_ii
.const .align 4 .b8 d_Filter[100];
// _ZZ33convolution2D_with_halo_in_sharedPfS_iiE4tile has been demoted
// _ZZ30convolution2D_with_cached_haloPfS_iiE4tile has been demoted
.extern .shared .align 16 .b8 s_Input[];

.visible .entry _Z33convolution2D_with_halo_in_sharedPfS_ii(
	.param .u64 .ptr .align 1 _Z33convolution2D_with_halo_in_sharedPfS_ii_param_0,
	.param .u64 .ptr .align 1 _Z33convolution2D_with_halo_in_sharedPfS_ii_param_1,
	.param .u32 _Z33convolution2D_with_halo_in_sharedPfS_ii_param_2,
	.param .u32 _Z33convolution2D_with_halo_in_sharedPfS_ii_param_3
)
{
	.reg .pred 	%p<38>;
	.reg .b32 	%r<37>;
	.reg .b32 	%f<80>;
	.reg .b64 	%rd<25>;
	// demoted variable
	.shared .align 4 .b8 _ZZ33convolution2D_with_halo_in_sharedPfS_iiE4tile[1600];
	ld.param.u64 	%rd3, [_Z33convolution2D_with_halo_in_sharedPfS_ii_param_0];
	ld.param.u64 	%rd2, [_Z33convolution2D_with_halo_in_sharedPfS_ii_param_1];
	ld.param.u32 	%r13, [_Z33convolution2D_with_halo_in_sharedPfS_ii_param_2];
	ld.param.u32 	%r14, [_Z33convolution2D_with_halo_in_sharedPfS_ii_param_3];
	cvta.to.global.u64 	%rd1, %rd3;
	mov.u32 	%r1, %tid.x;
	mov.u32 	%r15, %tid.y;
	mov.u32 	%r16, %ctaid.x;
	shl.b32 	%r17, %r16, 4;
	add.s32 	%r3, %r17, %r1;
	mov.u32 	%r18, %ctaid.y;
	shl.b32 	%r19, %r18, 4;
	add.s32 	%r4, %r19, %r15;
	add.s32 	%r5, %r17, -2;
	add.s32 	%r20, %r4, -2;
	setp.gt.u32 	%p2, %r4, 1;
	setp.lt.s32 	%p3, %r20, %r14;
	and.pred  	%p1, %p2, %p3;
	mov.u32 	%r21, _ZZ33convolution2D_with_halo_in_sharedPfS_iiE4tile;
	mad.lo.s32 	%r22, %r15, 80, %r21;
	mul.lo.s32 	%r6, %r20, %r13;
	max.u32 	%r23, %r1, %r15;
	setp.gt.u32 	%p4, %r23, 19;
	shl.b32 	%r24, %r1, 2;
	add.s32 	%r7, %r22, %r24;
	@%p4 bra 	$L__BB0_4;
	add.s32 	%r8, %r3, -2;
	setp.gt.s32 	%p5, %r8, -1;
	setp.lt.s32 	%p6, %r8, %r13;
	and.pred  	%p7, %p5, %p6;
	and.pred  	%p8, %p7, %p1;
	not.pred 	%p9, %p8;
	@%p9 bra 	$L__BB0_3;
	add.s32 	%r26, %r8, %r6;
	mul.wide.s32 	%rd4, %r26, 4;
	add.s64 	%rd5, %rd1, %rd4;
	ld.global.f32 	%f1, [%rd5];
	st.shared.f32 	[%r7], %f1;
	bra.uni 	$L__BB0_4;
$L__BB0_3:
	mov.b32 	%r25, 0;
	st.shared.u32 	[%r7], %r25;
$L__BB0_4:
	setp.gt.u32 	%p10, %r15, 19;
	add.s32 	%r9, %r1, 16;
	setp.gt.u32 	%p11, %r1, 3;
	or.pred  	%p12, %p11, %p10;
	@%p12 bra 	$L__BB0_8;
	add.s32 	%r27, %r5, %r9;
	setp.gt.s32 	%p13, %r27, -1;
	setp.lt.s32 	%p14, %r27, %r13;
	and.pred  	%p15, %p13, %p14;
	and.pred  	%p16, %p15, %p1;
	@%p16 bra 	$L__BB0_7;
	mov.b32 	%r28, 0;
	st.shared.u32 	[%r7+64], %r28;
	bra.uni 	$L__BB0_8;
$L__BB0_7:
	cvt.s64.s32 	%rd6, %r6;
	cvt.s64.s32 	%rd7, %r5;
	cvt.u64.u32 	%rd8, %r1;
	add.s64 	%rd9, %rd7, %rd8;
	add.s64 	%rd10, %rd9, %rd6;
	shl.b64 	%rd11, %rd10, 2;
	add.s64 	%rd12, %rd1, %rd11;
	ld.global.f32 	%f2, [%rd12+64];
	st.shared.f32 	[%r7+64], %f2;
$L__BB0_8:
	setp.gt.u32 	%p17, %r1, 19;
	add.s32 	%r10, %r4, 14;
	mul.lo.s32 	%r11, %r10, %r13;
	setp.gt.u32 	%p18, %r15, 3;
	or.pred  	%p19, %p17, %p18;
	@%p19 bra 	$L__BB0_12;
	setp.lt.s32 	%p20, %r10, %r14;
	add.s32 	%r12, %r3, -2;
	setp.gt.s32 	%p21, %r12, -1;
	setp.lt.s32 	%p22, %r12, %r13;
	and.pred  	%p23, %p22, %p20;
	and.pred  	%p24, %p23, %p21;
	@%p24 bra 	$L__BB0_11;
	mov.b32 	%r29, 0;
	st.shared.u32 	[%r7+1280], %r29;
	bra.uni 	$L__BB0_12;
$L__BB0_11:
	add.s32 	%r30, %r12, %r11;
	mul.wide.s32 	%rd13, %r30, 4;
	add.s64 	%rd14, %rd1, %rd13;
	ld.global.f32 	%f3, [%rd14];
	st.shared.f32 	[%r7+1280], %f3;
$L__BB0_12:
	or.b32  	%r31, %r1, %r15;
	and.b32  	%r32, %r31, 1020;
	setp.ne.s32 	%p25, %r32, 0;
	@%p25 bra 	$L__BB0_16;
	setp.lt.s32 	%p26, %r10, %r14;
	add.s32 	%r33, %r5, %r9;
	setp.gt.s32 	%p27, %r33, -1;
	setp.lt.s32 	%p28, %r33, %r13;
	and.pred  	%p29, %p28, %p26;
	and.pred  	%p30, %p29, %p27;
	@%p30 bra 	$L__BB0_15;
	mov.b32 	%r34, 0;
	st.shared.u32 	[%r7+1344], %r34;
	bra.uni 	$L__BB0_16;
$L__BB0_15:
	cvt.s64.s32 	%rd15, %r11;
	cvt.s64.s32 	%rd16, %r5;
	cvt.u64.u32 	%rd17, %r1;
	add.s64 	%rd18, %rd16, %rd17;
	add.s64 	%rd19, %rd18, %rd15;
	shl.b64 	%rd20, %rd19, 2;
	add.s64 	%rd21, %rd1, %rd20;
	ld.global.f32 	%f4, [%rd21+64];
	st.shared.f32 	[%r7+1344], %f4;
$L__BB0_16:
	bar.sync 	0;
	setp.ge.s32 	%p31, %r3, %r13;
	setp.ge.s32 	%p32, %r4, %r14;
	or.pred  	%p33, %p31, %p32;
	setp.gt.u32 	%p34, %r1, 15;
	or.pred  	%p35, %p33, %p34;
	setp.gt.u32 	%p36, %r15, 15;
	or.pred  	%p37, %p35, %p36;
	@%p37 bra 	$L__BB0_18;
	ld.const.f32 	%f5, [d_Filter];
	ld.shared.f32 	%f6, [%r7];
	fma.rn.f32 	%f7, %f5, %f6, 0f00000000;
	ld.const.f32 	%f8, [d_Filter+4];
	ld.shared.f32 	%f9, [%r7+4];
	fma.rn.f32 	%f10, %f8, %f9, %f7;
	ld.const.f32 	%f11, [d_Filter+8];
	ld.shared.f32 	%f12, [%r7+8];
	fma.rn.f32 	%f13, %f11, %f12, %f10;
	ld.const.f32 	%f14, [d_Filter+12];
	ld.shared.f32 	%f15, [%r7+12];
	fma.rn.f32 	%f16, %f14, %f15, %f13;
	ld.const.f32 	%f17, [d_Filter+16];
	ld.shared.f32 	%f18, [%r7+16];
	fma.rn.f32 	%f19, %f17, %f18, %f16;
	ld.const.f32 	%f20, [d_Filter+20];
	ld.shared.f32 	%f21, [%r7+80];
	fma.rn.f32 	%f22, %f20, %f21, %f19;
	ld.const.f32 	%f23, [d_Filter+24];
	ld.shared.f32 	%f24, [%r7+84];
	fma.rn.f32 	%f25, %f23, %f24, %f22;
	ld.const.f32 	%f26, [d_Filter+28];
	ld.shared.f32 	%f27, [%r7+88];
	fma.rn.f32 	%f28, %f26, %f27, %f25;
	ld.const.f32 	%f29, [d_Filter+32];
	ld.shared.f32 	%f30, [%r7+92];
	fma.rn.f32 	%f31, %f29, %f30, %f28;
	ld.const.f32 	%f32, [d_Filter+36];
	ld.shared.f32 	%f33, [%r7+96];
	fma.rn.f32 	%f34, %f32, %f33, %f31;
	ld.const.f32 	%f35, [d_Filter+40];
	ld.shared.f32 	%f36, [%r7+160];
	fma.rn.f32 	%f37, %f35, %f36, %f34;
	ld.const.f32 	%f38, [d_Filter+44];
	ld.shared.f32 	%f39, [%r7+164];
	fma.rn.f32 	%f40, %f38, %f39, %f37;
	ld.const.f32 	%f41, [d_Filter+48];
	ld.shared.f32 	%f42, [%r7+168];
	fma.rn.f32 	%f43, %f41, %f42, %f40;
	ld.const.f32 	%f44, [d_Filter+52];
	ld.shared.f32 	%f45, [%r7+172];
	fma.rn.f32 	%f46, %f44, %f45, %f43;
	ld.const.f32 	%f47, [d_Filter+56];
	ld.shared.f32 	%f48, [%r7+176];
	fma.rn.f32 	%f49, %f47, %f48, %f46;
	ld.const.f32 	%f50, [d_Filter+60];
	ld.shared.f32 	%f51, [%r7+240];
	fma.rn.f32 	%f52, %f50, %f51, %f49;
	ld.const.f32 	%f53, [d_Filter+64];
	ld.shared.f32 	%f54, [%r7+244];
	fma.rn.f32 	%f55, %f53, %f54, %f52;
	ld.const.f32 	%f56, [d_Filter+68];
	ld.shared.f32 	%f57, [%r7+248];
	fma.rn.f32 	%f58, %f56, %f57, %f55;
	ld.const.f32 	%f59, [d_Filter+72];
	ld.shared.f32 	%f60, [%r7+252];
	fma.rn.f32 	%f61, %f59, %f60, %f58;
	ld.const.f32 	%f62, [d_Filter+76];
	ld.shared.f32 	%f63, [%r7+256];
	fma.rn.f32 	%f64, %f62, %f63, %f61;
	ld.const.f32 	%f65, [d_Filter+80];
	ld.shared.f32 	%f66, [%r7+320];
	fma.rn.f32 	%f67, %f65, %f66, %f64;
	ld.const.f32 	%f68, [d_Filter+84];
	ld.shared.f32 	%f69, [%r7+324];
	fma.rn.f32 	%f70, %f68, %f69, %f67;
	ld.const.f32 	%f71, [d_Filter+88];
	ld.shared.f32 	%f72, [%r7+328];
	fma.rn.f32 	%f73, %f71, %f72, %f70;
	ld.const.f32 	%f74, [d_Filter+92];
	ld.shared.f32 	%f75, [%r7+332];
	fma.rn.f32 	%f76, %f74, %f75, %f73;
	ld.const.f32 	%f77, [d_Filter+96];
	ld.shared.f32 	%f78, [%r7+336];
	fma.rn.f32 	%f79, %f77, %f78, %f76;
	mad.lo.s32 	%r36, %r13, %r4, %r3;
	cvta.to.global.u64 	%rd22, %rd2;
	mul.wide.s32 	%rd23, %r36, 4;
	add.s64 	%rd24, %rd22, %rd23;
	st.global.f32 	[%rd24], %f79;
$L__BB0_18:
	ret;

}
	// .globl	_Z30convolution2D_with_cached_haloPfS_ii
.visible .entry _Z30convolution2D_with_cached_haloPfS_ii(
	.param .u64 .ptr .align 1 _Z30convolution2D_with_cached_haloPfS_ii_param_0,
	.param .u64 .ptr .align 1 _Z30convolution2D_with_cached_haloPfS_ii_param_1,
	.param .u32 _Z30convolution2D_with_cached_haloPfS_ii_param_2,
	.param .u32 _Z30convolution2D_with_cached_haloPfS_ii_param_3
)
{
	.reg .pred 	%p<40>;
	.reg .b32 	%r<66>;
	.reg .b32 	%f<40>;
	.reg .b64 	%rd<20>;
	// demoted variable
	.shared .align 4 .b8 _ZZ30convolution2D_with_cached_haloPfS_iiE4tile[1024];
	ld.param.u64 	%rd5, [_Z30convolution2D_with_cached_haloPfS_ii_param_0];
	ld.param.u64 	%rd4, [_Z30convolution2D_with_cached_haloPfS_ii_param_1];
	ld.param.u32 	%r25, [_Z30convolution2D_with_cached_haloPfS_ii_param_2];
	ld.param.u32 	%r27, [_Z30convolution2D_with_cached_haloPfS_ii_param_3];
	cvta.to.global.u64 	%rd1, %rd5;
	mov.u32 	%r1, %tid.x;
	mov.u32 	%r60, %tid.y;
	mov.u32 	%r28, %ctaid.x;
	shl.b32 	%r3, %r28, 4;
	add.s32 	%r4, %r3, %r1;
	mov.u32 	%r29, %ctaid.y;
	shl.b32 	%r30, %r29, 4;
	add.s32 	%r31, %r30, %r60;
	setp.lt.s32 	%p5, %r4, %r25;
	setp.lt.s32 	%p6, %r31, %r27;
	and.pred  	%p1, %p5, %p6;
	not.pred 	%p7, %p1;
	@%p7 bra 	$L__BB1_2;
	mad.lo.s32 	%r38, %r25, %r31, %r4;
	mul.wide.s32 	%rd6, %r38, 4;
	add.s64 	%rd7, %rd1, %rd6;
	ld.global.f32 	%f22, [%rd7];
	shl.b32 	%r39, %r60, 6;
	mov.u32 	%r40, _ZZ30convolution2D_with_cached_haloPfS_iiE4tile;
	add.s32 	%r41, %r40, %r39;
	shl.b32 	%r42, %r1, 2;
	add.s32 	%r43, %r41, %r42;
	st.shared.f32 	[%r43], %f22;
	bra.uni 	$L__BB1_3;
$L__BB1_2:
	shl.b32 	%r32, %r60, 6;
	mov.u32 	%r33, _ZZ30convolution2D_with_cached_haloPfS_iiE4tile;
	add.s32 	%r34, %r33, %r32;
	shl.b32 	%r35, %r1, 2;
	add.s32 	%r36, %r34, %r35;
	mov.b32 	%r37, 0;
	st.shared.u32 	[%r36], %r37;
$L__BB1_3:
	bar.sync 	0;
	@%p7 bra 	$L__BB1_27;
	add.s32 	%r6, %r1, -2;
	add.s32 	%r7, %r1, -1;
	add.s32 	%r46, %r4, 1;
	setp.gt.s32 	%p9, %r4, -2;
	setp.lt.s32 	%p10, %r46, %r25;
	and.pred  	%p2, %p9, %p10;
	add.s32 	%r47, %r4, 2;
	setp.gt.s32 	%p11, %r4, -3;
	setp.lt.s32 	%p12, %r47, %r25;
	and.pred  	%p3, %p11, %p12;
	add.s32 	%r48, %r31, -2;
	mul.lo.s32 	%r65, %r25, %r48;
	add.s32 	%r49, %r1, %r65;
	add.s32 	%r64, %r49, %r3;
	shl.b32 	%r50, %r60, 6;
	shl.b32 	%r51, %r1, 2;
	add.s32 	%r52, %r50, %r51;
	mov.u32 	%r53, _ZZ30convolution2D_with_cached_haloPfS_iiE4tile;
	add.s32 	%r10, %r53, %r52;
	mov.f32 	%f34, 0f00000000;
	mov.b32 	%r62, -10;
	mov.b32 	%r61, -136;
	cvt.s64.s32 	%rd9, %r4;
	mov.u64 	%rd13, d_Filter;
	mov.u32 	%r63, %r31;
$L__BB1_5:
	add.s32 	%r54, %r63, -2;
	add.s32 	%r17, %r60, -2;
	setp.gt.s32 	%p13, %r54, -1;
	setp.lt.s32 	%p14, %r54, %r27;
	and.pred  	%p4, %p13, %p14;
	max.u32 	%r55, %r6, %r17;
	setp.gt.u32 	%p15, %r55, 15;
	add.s32 	%r18, %r10, %r61;
	cvt.s64.s32 	%rd8, %r65;
	add.s64 	%rd10, %rd9, %rd8;
	shl.b64 	%rd11, %rd10, 2;
	add.s64 	%rd2, %rd1, %rd11;
	@%p15 bra 	$L__BB1_7;
	ld.shared.f32 	%f35, [%r18];
	bra.uni 	$L__BB1_9;
$L__BB1_7:
	setp.gt.s32 	%p16, %r4, 1;
	add.s32 	%r56, %r4, -2;
	setp.lt.s32 	%p17, %r56, %r25;
	and.pred  	%p18, %p16, %p17;
	and.pred  	%p19, %p18, %p4;
	mov.f32 	%f35, 0f00000000;
	not.pred 	%p20, %p19;
	@%p20 bra 	$L__BB1_9;
	ld.global.f32 	%f35, [%rd2+-8];
$L__BB1_9:
	mul.wide.s32 	%rd12, %r62, 4;
	add.s64 	%rd14, %rd13, %rd12;
	add.s64 	%rd3, %rd14, 56;
	ld.const.f32 	%f25, [%rd14+40];
	fma.rn.f32 	%f5, %f35, %f25, %f34;
	max.u32 	%r57, %r7, %r17;
	setp.lt.u32 	%p21, %r57, 16;
	@%p21 bra 	$L__BB1_12;
	setp.lt.s32 	%p22, %r4, 1;
	not.pred 	%p23, %p4;
	mov.f32 	%f36, 0f00000000;
	or.pred  	%p24, %p22, %p23;
	@%p24 bra 	$L__BB1_13;
	ld.global.f32 	%f36, [%rd2+-4];
	bra.uni 	$L__BB1_13;
$L__BB1_12:
	ld.shared.f32 	%f36, [%r18+4];
$L__BB1_13:
	ld.const.f32 	%f27, [%rd3+-12];
	fma.rn.f32 	%f9, %f36, %f27, %f5;
	max.u32 	%r58, %r1, %r17;
	setp.lt.u32 	%p25, %r58, 16;
	@%p25 bra 	$L__BB1_16;
	setp.lt.s32 	%p26, %r4, 0;
	not.pred 	%p27, %p4;
	mov.f32 	%f37, 0f00000000;
	or.pred  	%p28, %p26, %p27;
	@%p28 bra 	$L__BB1_17;
	mul.wide.s32 	%rd15, %r64, 4;
	add.s64 	%rd16, %rd1, %rd15;
	ld.global.f32 	%f37, [%rd16];
	bra.uni 	$L__BB1_17;
$L__BB1_16:
	ld.shared.f32 	%f37, [%r18+8];
$L__BB1_17:
	setp.lt.u32 	%p29, %r17, 16;
	setp.lt.u32 	%p30, %r1, 15;
	ld.const.f32 	%f29, [%rd3+-8];
	fma.rn.f32 	%f13, %f37, %f29, %f9;
	and.pred  	%p31, %p30, %p29;
	@%p31 bra 	$L__BB1_20;
	and.pred  	%p32, %p2, %p4;
	mov.f32 	%f38, 0f00000000;
	not.pred 	%p33, %p32;
	@%p33 bra 	$L__BB1_21;
	ld.global.f32 	%f38, [%rd2+4];
	bra.uni 	$L__BB1_21;
$L__BB1_20:
	ld.shared.f32 	%f38, [%r18+12];
$L__BB1_21:
	setp.lt.u32 	%p35, %r1, 14;
	ld.const.f32 	%f31, [%rd3+-4];
	fma.rn.f32 	%f17, %f38, %f31, %f13;
	and.pred  	%p36, %p35, %p29;
	@%p36 bra 	$L__BB1_24;
	and.pred  	%p37, %p3, %p4;
	mov.f32 	%f39, 0f00000000;
	not.pred 	%p38, %p37;
	@%p38 bra 	$L__BB1_25;
	ld.global.f32 	%f39, [%rd2+8];
	bra.uni 	$L__BB1_25;
$L__BB1_24:
	ld.shared.f32 	%f39, [%r18+16];
$L__BB1_25:
	ld.const.f32 	%f33, [%rd3];
	fma.rn.f32 	%f34, %f39, %f33, %f17;
	add.s32 	%r65, %r65, %r25;
	add.s32 	%r64, %r64, %r25;
	add.s32 	%r63, %r63, 1;
	add.s32 	%r62, %r62, 5;
	add.s32 	%r61, %r61, 64;
	add.s32 	%r60, %r60, 1;
	setp.ne.s32 	%p39, %r61, 184;
	@%p39 bra 	$L__BB1_5;
	mad.lo.s32 	%r59, %r25, %r31, %r4;
	cvta.to.global.u64 	%rd17, %rd4;
	mul.wide.s32 	%rd18, %r59, 4;
	add.s64 	%rd19, %rd17, %rd18;
	st.global.f32 	[%rd19], %f34;
$L__BB1_27:
	ret;

}
	// .globl	_Z23convolution1D_with_haloPfS_S_i
.visible .entry _Z23convolution1D_with_haloPfS_S_i(
	.param .u64 .ptr .align 1 _Z23convolution1D_with_haloPfS_S_i_param_0,
	.param .u64 .ptr .align 1 _Z23convolution1D_with_haloPfS_S_i_param_1,
	.param .u64 .ptr .align 1 _Z23convolution1D_with_haloPfS_S_i_param_2,
	.param .u32 _Z23convolution1D_with_haloPfS_S_i_param_3
)
{
	.reg .pred 	%p<23>;
	.reg .b32 	%r<84>;
	.reg .b32 	%f<36>;
	.reg .b64 	%rd<19>;

	ld.param.u64 	%rd4, [_Z23convolution1D_with_haloPfS_S_i_param_0];
	ld.param.u64 	%rd2, [_Z23convolution1D_with_haloPfS_S_i_param_1];
	ld.param.u64 	%rd3, [_Z23convolution1D_with_haloPfS_S_i_param_2];
	ld.param.u32 	%r48, [_Z23convolution1D_with_haloPfS_S_i_param_3];
	cvta.to.global.u64 	%rd1, %rd4;
	mov.u32 	%r1, %tid.x;
	mov.u32 	%r2, %ctaid.x;
	mov.u32 	%r3, %ntid.x;
	mul.lo.s32 	%r4, %r2, %r3;
	add.s32 	%r5, %r4, %r1;
	add.s32 	%r49, %r3, 3;
	setp.gt.u32 	%p1, %r1, %r49;
	@%p1 bra 	$L__BB2_18;
	add.s32 	%r50, %r1, %r3;
	add.s32 	%r51, %r3, 4;
	max.u32 	%r52, %r50, %r51;
	setp.lt.u32 	%p2, %r1, 4;
	selp.u32 	%r53, 1, 0, %p2;
	add.s32 	%r54, %r50, %r53;
	sub.s32 	%r55, %r52, %r54;
	div.u32 	%r56, %r55, %r3;
	add.s32 	%r6, %r56, %r53;
	and.b32  	%r57, %r6, 3;
	setp.eq.s32 	%p3, %r57, 3;
	mov.u32 	%r77, %r1;
	@%p3 bra 	$L__BB2_7;
	add.s32 	%r76, %r1, -2;
	shl.b32 	%r58, %r1, 2;
	mov.u32 	%r59, s_Input;
	add.s32 	%r75, %r59, %r58;
	shl.b32 	%r9, %r3, 2;
	add.s32 	%r60, %r6, 1;
	and.b32  	%r61, %r60, 3;
	neg.s32 	%r73, %r61;
	mov.u32 	%r74, %r5;
$L__BB2_3:
	.pragma "nounroll";
	add.s32 	%r15, %r74, -2;
	setp.lt.s32 	%p4, %r15, 0;
	setp.ge.s32 	%p5, %r15, %r48;
	mov.f32 	%f31, 0f00000000;
	or.pred  	%p6, %p4, %p5;
	@%p6 bra 	$L__BB2_5;
	mul.wide.u32 	%rd5, %r15, 4;
	add.s64 	%rd6, %rd1, %rd5;
	ld.global.f32 	%f31, [%rd6];
$L__BB2_5:
	st.shared.f32 	[%r75], %f31;
	add.s32 	%r76, %r76, %r3;
	add.s32 	%r75, %r75, %r9;
	add.s32 	%r74, %r74, %r3;
	add.s32 	%r73, %r73, 1;
	setp.ne.s32 	%p7, %r73, 0;
	@%p7 bra 	$L__BB2_3;
	add.s32 	%r77, %r76, 2;
$L__BB2_7:
	setp.lt.u32 	%p8, %r6, 3;
	@%p8 bra 	$L__BB2_18;
	sub.s32 	%r83, %r77, %r3;
	shl.b32 	%r23, %r3, 2;
	shl.b32 	%r62, %r77, 2;
	mov.u32 	%r63, s_Input;
	add.s32 	%r82, %r63, %r62;
	shl.b32 	%r25, %r3, 4;
	shl.b32 	%r26, %r3, 3;
	mul.lo.s32 	%r27, %r3, 12;
	mad.lo.s32 	%r64, %r3, %r2, %r3;
	add.s32 	%r81, %r77, %r64;
	add.s32 	%r65, %r2, 2;
	mad.lo.s32 	%r80, %r3, %r65, %r77;
	add.s32 	%r66, %r2, 3;
	mad.lo.s32 	%r79, %r3, %r66, %r77;
	add.s32 	%r78, %r77, %r4;
$L__BB2_9:
	add.s32 	%r38, %r78, -2;
	setp.lt.s32 	%p9, %r38, 0;
	setp.ge.s32 	%p10, %r38, %r48;
	mov.f32 	%f32, 0f00000000;
	or.pred  	%p11, %p9, %p10;
	@%p11 bra 	$L__BB2_11;
	mul.wide.u32 	%rd7, %r38, 4;
	add.s64 	%rd8, %rd1, %rd7;
	ld.global.f32 	%f32, [%rd8];
$L__BB2_11:
	st.shared.f32 	[%r82], %f32;
	add.s32 	%r39, %r81, -2;
	setp.lt.s32 	%p12, %r39, 0;
	setp.ge.s32 	%p13, %r39, %r48;
	mov.f32 	%f33, 0f00000000;
	or.pred  	%p14, %p12, %p13;
	@%p14 bra 	$L__BB2_13;
	mul.wide.u32 	%rd9, %r39, 4;
	add.s64 	%rd10, %rd1, %rd9;
	ld.global.f32 	%f33, [%rd10];
$L__BB2_13:
	add.s32 	%r67, %r82, %r23;
	st.shared.f32 	[%r67], %f33;
	add.s32 	%r40, %r80, -2;
	setp.lt.s32 	%p15, %r40, 0;
	setp.ge.s32 	%p16, %r40, %r48;
	mov.f32 	%f34, 0f00000000;
	or.pred  	%p17, %p15, %p16;
	@%p17 bra 	$L__BB2_15;
	mul.wide.u32 	%rd11, %r40, 4;
	add.s64 	%rd12, %rd1, %rd11;
	ld.global.f32 	%f34, [%rd12];
$L__BB2_15:
	add.s32 	%r68, %r82, %r26;
	st.shared.f32 	[%r68], %f34;
	add.s32 	%r41, %r79, -2;
	setp.lt.s32 	%p18, %r41, 0;
	setp.ge.s32 	%p19, %r41, %r48;
	mov.f32 	%f35, 0f00000000;
	or.pred  	%p20, %p18, %p19;
	@%p20 bra 	$L__BB2_17;
	mul.wide.u32 	%rd13, %r41, 4;
	add.s64 	%rd14, %rd1, %rd13;
	ld.global.f32 	%f35, [%rd14];
$L__BB2_17:
	add.s32 	%r69, %r82, %r27;
	st.shared.f32 	[%r69], %f35;
	add.s32 	%r83, %r83, %r23;
	add.s32 	%r82, %r82, %r25;
	add.s32 	%r81, %r81, %r23;
	add.s32 	%r80, %r80, %r23;
	add.s32 	%r79, %r79, %r23;
	add.s32 	%r78, %r78, %r23;
	setp.lt.u32 	%p21, %r83, 4;
	@%p21 bra 	$L__BB2_9;
$L__BB2_18:
	bar.sync 	0;
	setp.ge.s32 	%p22, %r5, %r48;
	@%p22 bra 	$L__BB2_20;
	cvta.to.global.u64 	%rd15, %rd3;
	shl.b32 	%r70, %r1, 2;
	mov.u32 	%r71, s_Input;
	add.s32 	%r72, %r71, %r70;
	ld.shared.f32 	%f16, [%r72];
	ld.global.f32 	%f17, [%rd15];
	fma.rn.f32 	%f18, %f16, %f17, 0f00000000;
	ld.shared.f32 	%f19, [%r72+4];
	ld.global.f32 	%f20, [%rd15+4];
	fma.rn.f32 	%f21, %f19, %f20, %f18;
	ld.shared.f32 	%f22, [%r72+8];
	ld.global.f32 	%f23, [%rd15+8];
	fma.rn.f32 	%f24, %f22, %f23, %f21;
	ld.shared.f32 	%f25, [%r72+12];
	ld.global.f32 	%f26, [%rd15+12];
	fma.rn.f32 	%f27, %f25, %f26, %f24;
	ld.shared.f32 	%f28, [%r72+16];
	ld.global.f32 	%f29, [%rd15+16];
	fma.rn.f32 	%f30, %f28, %f29, %f27;
	cvta.to.global.u64 	%rd16, %rd2;
	mul.wide.s32 	%rd17, %r5, 4;
	add.s64 	%rd18, %rd16, %rd17;
	st.global.f32 	[%rd18], %f30;
$L__BB2_20:
	ret;

}


// ===== COMPILED SASS (sm_100) =====

	.target	sm_100

	.elftype	@"ET_EXEC"


//--------------------- .note.nv.tkinfo           --------------------------
	.section	.note.nv.tkinfo,"",@"SHT_NOTE"
	.sectionflags	@"SHF_NOTE_NV_TKINFO"
	.tkinfo
        /*0018*/ 	.word	0x00000002
        /*0030*/ 	.string	""
        /*0030*/ 	.string	"ptxas"
        /*0030*/ 	.string	"Cuda compilation tools, release 13.0, V13.0.88"
        /*0030*/ 	.string	"Build cuda_13.0.r13.0/compiler.36424714_0"
        /*0030*/ 	.string	"-arch sm_100 -m 64 "



//--------------------- .note.nv.cuinfo           --------------------------
	.section	.note.nv.cuinfo,"",@"SHT_NOTE"
	.sectionflags	@"SHF_NOTE_NV_CUINFO"
        /*0018*/ 	.short	0x0002
        /*001a*/ 	.short	0x0064
        /*001c*/ 	.short	0x0082
	.zero		2


//--------------------- .nv.info                  --------------------------
	.section	.nv.info,"",@"SHT_CUDA_INFO"
	.align	4


	//----- nvinfo : EIATTR_REGCOUNT
	.align		4
        /*0000*/ 	.byte	0x04, 0x2f
        /*0002*/ 	.short	(.L_2 - .L_1)
	.align		4
.L_1:
        /*0004*/ 	.word	index@(_Z33convolution2D_with_halo_in_sharedPfS_ii)
        /*0008*/ 	.word	0x00000018


	//----- nvinfo : EIATTR_FRAME_SIZE
	.align		4
.L_2:
        /*000c*/ 	.byte	0x04, 0x11
        /*000e*/ 	.short	(.L_4 - .L_3)
	.align		4
.L_3:
        /*0010*/ 	.word	index@(_Z33convolution2D_with_halo_in_sharedPfS_ii)
        /*0014*/ 	.word	0x00000000


	//----- nvinfo : EIATTR_REGCOUNT
	.align		4
.L_4:
        /*0018*/ 	.byte	0x04, 0x2f
        /*001a*/ 	.short	(.L_6 - .L_5)
	.align		4
.L_5:
        /*001c*/ 	.word	index@(_Z30convolution2D_with_cached_haloPfS_ii)
        /*0020*/ 	.word	0x00000016


	//----- nvinfo : EIATTR_FRAME_SIZE
	.align		4
.L_6:
        /*0024*/ 	.byte	0x04, 0x11
        /*0026*/ 	.short	(.L_8 - .L_7)
	.align		4
.L_7:
        /*0028*/ 	.word	index@(_Z30convolution2D_with_cached_haloPfS_ii)
        /*002c*/ 	.word	0x00000000


	//----- nvinfo : EIATTR_REGCOUNT
	.align		4
.L_8:
        /*0030*/ 	.byte	0x04, 0x2f
        /*0032*/ 	.short	(.L_10 - .L_9)
	.align		4
.L_9:
        /*0034*/ 	.word	index@(_Z23convolution1D_with_haloPfS_S_i)
        /*0038*/ 	.word	0x0000001f


	//----- nvinfo : EIATTR_FRAME_SIZE
	.align		4
.L_10:
        /*003c*/ 	.byte	0x04, 0x11
        /*003e*/ 	.short	(.L_12 - .L_11)
	.align		4
.L_11:
        /*0040*/ 	.word	index@(_Z23convolution1D_with_haloPfS_S_i)
        /*0044*/ 	.word	0x00000000


	//----- nvinfo : EIATTR_MIN_STACK_SIZE
	.align		4
.L_12:
        /*0048*/ 	.byte	0x04, 0x12
        /*004a*/ 	.short	(.L_14 - .L_13)
	.align		4
.L_13:
        /*004c*/ 	.word	index@(_Z23convolution1D_with_haloPfS_S_i)
        /*0050*/ 	.word	0x00000000


	//----- nvinfo : EIATTR_MIN_STACK_SIZE
	.align		4
.L_14:
        /*0054*/ 	.byte	0x04, 0x12
        /*0056*/ 	.short	(.L_16 - .L_15)
	.align		4
.L_15:
        /*0058*/ 	.word	index@(_Z30convolution2D_with_cached_haloPfS_ii)
        /*005c*/ 	.word	0x00000000


	//----- nvinfo : EIATTR_MIN_STACK_SIZE
	.align		4
.L_16:
        /*0060*/ 	.byte	0x04, 0x12
        /*0062*/ 	.short	(.L_18 - .L_17)
	.align		4
.L_17:
        /*0064*/ 	.word	index@(_Z33convolution2D_with_halo_in_sharedPfS_ii)
        /*0068*/ 	.word	0x00000000
.L_18:


//--------------------- .nv.compat                --------------------------
	.section	.nv.compat,"",@"SHT_CUDA_COMPAT_INFO"
	.align	4
        /*0000*/ 	.byte	0x02, 0x09, 0x00, 0x00, 0x02, 0x02, 0x01, 0x00, 0x02, 0x05, 0x05, 0x00, 0x03, 0x07, 0x01, 0x01
        /*0010*/ 	.byte	0x02, 0x03, 0x00, 0x00, 0x02, 0x06, 0x01, 0x00, 0x04, 0x0b, 0x08, 0x00, 0x09, 0x00, 0x00, 0x00
        /*0020*/ 	.byte	0x00, 0x00, 0x00, 0x00


//--------------------- .nv.info._Z23convolution1D_with_haloPfS_S_i --------------------------
	.section	.nv.info._Z23convolution1D_with_haloPfS_S_i,"",@"SHT_CUDA_INFO"
	.sectionflags	@""
	.align	4


	//----- nvinfo : EIATTR_CUDA_API_VERSION
	.align		4
        /*0000*/ 	.byte	0x04, 0x37
        /*0002*/ 	.short	(.L_20 - .L_19)
.L_19:
        /*0004*/ 	.word	0x00000082


	//----- nvinfo : EIATTR_KPARAM_INFO
	.align		4
.L_20:
        /*0008*/ 	.byte	0x04, 0x17
        /*000a*/ 	.short	(.L_22 - .L_21)
.L_21:
        /*000c*/ 	.word	0x00000000
        /*0010*/ 	.short	0x0003
        /*0012*/ 	.short	0x0018
        /*0014*/ 	.byte	0x00, 0xf0, 0x11, 0x00


	//----- nvinfo : EIATTR_KPARAM_INFO
	.align		4
.L_22:
        /*0018*/ 	.byte	0x04, 0x17
        /*001a*/ 	.short	(.L_24 - .L_23)
.L_23:
        /*001c*/ 	.word	0x00000000
        /*0020*/ 	.short	0x0002
        /*0022*/ 	.short	0x0010
        /*0024*/ 	.byte	0x00, 0xf5, 0x21, 0x00


	//----- nvinfo : EIATTR_KPARAM_INFO
	.align		4
.L_24:
        /*0028*/ 	.byte	0x04, 0x17
        /*002a*/ 	.short	(.L_26 - .L_25)
.L_25:
        /*002c*/ 	.word	0x00000000
        /*0030*/ 	.short	0x0001
        /*0032*/ 	.short	0x0008
        /*0034*/ 	.byte	0x00, 0xf5, 0x21, 0x00


	//----- nvinfo : EIATTR_KPARAM_INFO
	.align		4
.L_26:
        /*0038*/ 	.byte	0x04, 0x17
        /*003a*/ 	.short	(.L_28 - .L_27)
.L_27:
        /*003c*/ 	.word	0x00000000
        /*0040*/ 	.short	0x0000
        /*0042*/ 	.short	0x0000
        /*0044*/ 	.byte	0x00, 0xf5, 0x21, 0x00


	//----- nvinfo : EIATTR_SPARSE_MMA_MASK
	.align		4
.L_28:
        /*0048*/ 	.byte	0x03, 0x50
        /*004a*/ 	.short	0x0000


	//----- nvinfo : EIATTR_MAXREG_COUNT
	.align		4
        /*004c*/ 	.byte	0x03, 0x1b
        /*004e*/ 	.short	0x00ff


	//----- nvinfo : EIATTR_NUM_BARRIERS
	.align		4
        /*0050*/ 	.byte	0x02, 0x4c
        /*0052*/ 	.byte	0x01
	.zero		1


	//----- nvinfo : EIATTR_MERCURY_ISA_VERSION
	.align		4
        /*0054*/ 	.byte	0x03, 0x5f
        /*0056*/ 	.short	0x0101


	//----- nvinfo : EIATTR_VRC_CTA_INIT_COUNT
	.align		4
        /*0058*/ 	.byte	0x02, 0x4a
	.zero		1
	.zero		1


	//----- nvinfo : EIATTR_EXIT_INSTR_OFFSETS
	.align		4
        /*005c*/ 	.byte	0x04, 0x1c
        /*005e*/ 	.short	(.L_30 - .L_29)


	//   ....[0]....
.L_29:
        /*0060*/ 	.word	0x00000820


	//   ....[1]....
        /*0064*/ 	.word	0x000009a0


	//----- nvinfo : EIATTR_CRS_STACK_SIZE
	.align		4
.L_30:
        /*0068*/ 	.byte	0x04, 0x1e
        /*006a*/ 	.short	(.L_32 - .L_31)
.L_31:
        /*006c*/ 	.word	0x00000000


	//----- nvinfo : EIATTR_CBANK_PARAM_SIZE
	.align		4
.L_32:
        /*0070*/ 	.byte	0x03, 0x19
        /*0072*/ 	.short	0x001c


	//----- nvinfo : EIATTR_PARAM_CBANK
	.align		4
        /*0074*/ 	.byte	0x04, 0x0a
        /*0076*/ 	.short	(.L_34 - .L_33)
	.align		4
.L_33:
        /*0078*/ 	.word	index@(.nv.constant0._Z23convolution1D_with_haloPfS_S_i)
        /*007c*/ 	.short	0x0380
        /*007e*/ 	.short	0x001c


	//----- nvinfo : EIATTR_SW_WAR
	.align		4
.L_34:
        /*0080*/ 	.byte	0x04, 0x36
        /*0082*/ 	.short	(.L_36 - .L_35)
.L_35:
        /*0084*/ 	.word	0x00000008
.L_36:


//--------------------- .nv.info._Z30convolution2D_with_cached_haloPfS_ii --------------------------
	.section	.nv.info._Z30convolution2D_with_cached_haloPfS_ii,"",@"SHT_CUDA_INFO"
	.sectionflags	@""
	.align	4


	//----- nvinfo : EIATTR_CUDA_API_VERSION
	.align		4
        /*0000*/ 	.byte	0x04, 0x37
        /*0002*/ 	.short	(.L_38 - .L_37)
.L_37:
        /*0004*/ 	.word	0x00000082


	//----- nvinfo : EIATTR_KPARAM_INFO
	.align		4
.L_38:
        /*0008*/ 	.byte	0x04, 0x17
        /*000a*/ 	.short	(.L_40 - .L_39)
.L_39:
        /*000c*/ 	.word	0x00000000
        /*0010*/ 	.short	0x0003
        /*0012*/ 	.short	0x0014
        /*0014*/ 	.byte	0x00, 0xf0, 0x11, 0x00


	//----- nvinfo : EIATTR_KPARAM_INFO
	.align		4
.L_40:
        /*0018*/ 	.byte	0x04, 0x17
        /*001a*/ 	.short	(.L_42 - .L_41)
.L_41:
        /*001c*/ 	.word	0x00000000
        /*0020*/ 	.short	0x0002
        /*0022*/ 	.short	0x0010
        /*0024*/ 	.byte	0x00, 0xf0, 0x11, 0x00


	//----- nvinfo : EIATTR_KPARAM_INFO
	.align		4
.L_42:
        /*0028*/ 	.byte	0x04, 0x17
        /*002a*/ 	.short	(.L_44 - .L_43)
.L_43:
        /*002c*/ 	.word	0x00000000
        /*0030*/ 	.short	0x0001
        /*0032*/ 	.short	0x0008
        /*0034*/ 	.byte	0x00, 0xf5, 0x21, 0x00


	//----- nvinfo : EIATTR_KPARAM_INFO
	.align		4
.L_44:
        /*0038*/ 	.byte	0x04, 0x17
        /*003a*/ 	.short	(.L_46 - .L_45)
.L_45:
        /*003c*/ 	.word	0x00000000
        /*0040*/ 	.short	0x0000
        /*0042*/ 	.short	0x0000
        /*0044*/ 	.byte	0x00, 0xf5, 0x21, 0x00


	//----- nvinfo : EIATTR_SPARSE_MMA_MASK
	.align		4
.L_46:
        /*0048*/ 	.byte	0x03, 0x50
        /*004a*/ 	.short	0x0000


	//----- nvinfo : EIATTR_MAXREG_COUNT
	.align		4
        /*004c*/ 	.byte	0x03, 0x1b
        /*004e*/ 	.short	0x00ff


	//----- nvinfo : EIATTR_NUM_BARRIERS
	.align		4
        /*0050*/ 	.byte	0x02, 0x4c
        /*0052*/ 	.byte	0x01
	.zero		1


	//----- nvinfo : EIATTR_MERCURY_ISA_VERSION
	.align		4
        /*0054*/ 	.byte	0x03, 0x5f
        /*0056*/ 	.short	0x0101


	//----- nvinfo : EIATTR_VRC_CTA_INIT_COUNT
	.align		4
        /*0058*/ 	.byte	0x02, 0x4a
	.zero		1
	.zero		1


	//----- nvinfo : EIATTR_EXIT_INSTR_OFFSETS
	.align		4
        /*005c*/ 	.byte	0x04, 0x1c
        /*005e*/ 	.short	(.L_48 - .L_47)


	//   ....[0]....
.L_47:
        /*0060*/ 	.word	0x00000220


	//   ....[1]....
        /*0064*/ 	.word	0x00001b80


	//----- nvinfo : EIATTR_CRS_STACK_SIZE
	.align		4
.L_48:
        /*0068*/ 	.byte	0x04, 0x1e
        /*006a*/ 	.short	(.L_50 - .L_49)
.L_49:
        /*006c*/ 	.word	0x00000000


	//----- nvinfo : EIATTR_CBANK_PARAM_SIZE
	.align		4
.L_50:
        /*0070*/ 	.byte	0x03, 0x19
        /*0072*/ 	.short	0x0018


	//----- nvinfo : EIATTR_PARAM_CBANK
	.align		4
        /*0074*/ 	.byte	0x04, 0x0a
        /*0076*/ 	.short	(.L_52 - .L_51)
	.align		4
.L_51:
        /*0078*/ 	.word	index@(.nv.constant0._Z30convolution2D_with_cached_haloPfS_ii)
        /*007c*/ 	.short	0x0380
        /*007e*/ 	.short	0x0018


	//----- nvinfo : EIATTR_SW_WAR
	.align		4
.L_52:
        /*0080*/ 	.byte	0x04, 0x36
        /*0082*/ 	.short	(.L_54 - .L_53)
.L_53:
        /*0084*/ 	.word	0x00000008
.L_54:


//--------------------- .nv.info._Z33convolution2D_with_halo_in_sharedPfS_ii --------------------------
	.section	.nv.info._Z33convolution2D_with_halo_in_sharedPfS_ii,"",@"SHT_CUDA_INFO"
	.sectionflags	@""
	.align	4


	//----- nvinfo : EIATTR_CUDA_API_VERSION
	.align		4
        /*0000*/ 	.byte	0x04, 0x37
        /*0002*/ 	.short	(.L_56 - .L_55)
.L_55:
        /*0004*/ 	.word	0x00000082


	//----- nvinfo : EIATTR_KPARAM_INFO
	.align		4
.L_56:
        /*0008*/ 	.byte	0x04, 0x17
        /*000a*/ 	.short	(.L_58 - .L_57)
.L_57:
        /*000c*/ 	.word	0x00000000
        /*0010*/ 	.short	0x0003
        /*0012*/ 	.short	0x0014
        /*0014*/ 	.byte	0x00, 0xf0, 0x11, 0x00


	//----- nvinfo : EIATTR_KPARAM_INFO
	.align		4
.L_58:
        /*0018*/ 	.byte	0x04, 0x17
        /*001a*/ 	.short	(.L_60 - .L_59)
.L_59:
        /*001c*/ 	.word	0x00000000
        /*0020*/ 	.short	0x0002
        /*0022*/ 	.short	0x0010
        /*0024*/ 	.byte	0x00, 0xf0, 0x11, 0x00


	//----- nvinfo : EIATTR_KPARAM_INFO
	.align		4
.L_60:
        /*0028*/ 	.byte	0x04, 0x17
        /*002a*/ 	.short	(.L_62 - .L_61)
.L_61:
        /*002c*/ 	.word	0x00000000
        /*0030*/ 	.short	0x0001
        /*0032*/ 	.short	0x0008
        /*0034*/ 	.byte	0x00, 0xf5, 0x21, 0x00


	//----- nvinfo : EIATTR_KPARAM_INFO
	.align		4
.L_62:
        /*0038*/ 	.byte	0x04, 0x17
        /*003a*/ 	.short	(.L_64 - .L_63)
.L_63:
        /*003c*/ 	.word	0x00000000
        /*0040*/ 	.short	0x0000
        /*0042*/ 	.short	0x0000
        /*0044*/ 	.byte	0x00, 0xf5, 0x21, 0x00


	//----- nvinfo : EIATTR_SPARSE_MMA_MASK
	.align		4
.L_64:
        /*0048*/ 	.byte	0x03, 0x50
        /*004a*/ 	.short	0x0000


	//----- nvinfo : EIATTR_MAXREG_COUNT
	.align		4
        /*004c*/ 	.byte	0x03, 0x1b
        /*004e*/ 	.short	0x00ff


	//----- nvinfo : EIATTR_NUM_BARRIERS
	.align		4
        /*0050*/ 	.byte	0x02, 0x4c
        /*0052*/ 	.byte	0x01
	.zero		1


	//----- nvinfo : EIATTR_MERCURY_ISA_VERSION
	.align		4
        /*0054*/ 	.byte	0x03, 0x5f
        /*0056*/ 	.short	0x0101


	//----- nvinfo : EIATTR_VRC_CTA_INIT_COUNT
	.align		4
        /*0058*/ 	.byte	0x02, 0x4a
	.zero		1
	.zero		1


	//----- nvinfo : EIATTR_EXIT_INSTR_OFFSETS
	.align		4
        /*005c*/ 	.byte	0x04, 0x1c
        /*005e*/ 	.short	(.L_66 - .L_65)


	//   ....[0]....
.L_65:
        /*0060*/ 	.word	0x00000630


	//   ....[1]....
        /*0064*/ 	.word	0x00000a10


	//----- nvinfo : EIATTR_CRS_STACK_SIZE
	.align		4
.L_66:
        /*0068*/ 	.byte	0x04, 0x1e
        /*006a*/ 	.short	(.L_68 - .L_67)
.L_67:
        /*006c*/ 	.word	0x00000000


	//----- nvinfo : EIATTR_CBANK_PARAM_SIZE
	.align		4
.L_68:
        /*0070*/ 	.byte	0x03, 0x19
        /*0072*/ 	.short	0x0018


	//----- nvinfo : EIATTR_PARAM_CBANK
	.align		4
        /*0074*/ 	.byte	0x04, 0x0a
        /*0076*/ 	.short	(.L_70 - .L_69)
	.align		4
.L_69:
        /*0078*/ 	.word	index@(.nv.constant0._Z33convolution2D_with_halo_in_sharedPfS_ii)
        /*007c*/ 	.short	0x0380
        /*007e*/ 	.short	0x0018


	//----- nvinfo : EIATTR_SW_WAR
	.align		4
.L_70:
        /*0080*/ 	.byte	0x04, 0x36
        /*0082*/ 	.short	(.L_72 - .L_71)
.L_71:
        /*0084*/ 	.word	0x00000008
.L_72:


//--------------------- .nv.callgraph             --------------------------
	.section	.nv.callgraph,"",@"SHT_CUDA_CALLGRAPH"
	.align	4
	.sectionentsize	8
	.align		4
        /*0000*/ 	.word	0x00000000
	.align		4
        /*0004*/ 	.word	0xffffffff
	.align		4
        /*0008*/ 	.word	0x00000000
	.align		4
        /*000c*/ 	.word	0xfffffffe
	.align		4
        /*0010*/ 	.word	0x00000000
	.align		4
        /*0014*/ 	.word	0xfffffffd
	.align		4
        /*0018*/ 	.word	0x00000000
	.align		4
        /*001c*/ 	.word	0xfffffffc


//--------------------- .nv.constant3             --------------------------
	.section	.nv.constant3,"a",@progbits
	.align	4
.nv.constant3:
	.type		d_Filter,@object
	.size		d_Filter,(.L_0 - d_Filter)
d_Filter:
	.zero		100
.L_0:


//--------------------- .text._Z23convolution1D_with_haloPfS_S_i --------------------------
	.section	.text._Z23convolution1D_with_haloPfS_S_i,"ax",@progbits
	.align	128
        .global         _Z23convolution1D_with_haloPfS_S_i
        .type           _Z23convolution1D_with_haloPfS_S_i,@function
        .size           _Z23convolution1D_with_haloPfS_S_i,(.L_x_92 - _Z23convolution1D_with_haloPfS_S_i)
        .other          _Z23convolution1D_with_haloPfS_S_i,@"STO_CUDA_ENTRY STV_DEFAULT"
_Z23convolution1D_with_haloPfS_S_i:
.text._Z23convolution1D_with_haloPfS_S_i:
[----:B------:R-:W-:Y:S01]  /*0000*/  LDC R1, c[0x0][0x37c] ;  /* 0x0000df00ff017b82 */ /* 0x000fe20000000800 */
[----:B------:R-:W0:Y:S07]  /*0010*/  S2R R0, SR_TID.X ;  /* 0x0000000000007919 */ /* 0x000e2e0000002100 */
[----:B------:R-:W1:Y:S01]  /*0020*/  LDC R11, c[0x0][0x360] ;  /* 0x0000d800ff0b7b82 */ /* 0x000e620000000800 */
[----:B------:R-:W2:Y:S01]  /*0030*/  LDCU.64 UR8, c[0x0][0x358] ;  /* 0x00006b00ff0877ac */ /* 0x000ea20008000a00 */
[----:B------:R-:W-:Y:S01]  /*0040*/  BSSY.RECONVERGENT B0, `(.L_x_0) ;  /* 0x000007a000007945 */ /* 0x000fe20003800200 */
[----:B------:R-:W3:Y:S05]  /*0050*/  LDCU UR11, c[0x0][0x398] ;  /* 0x00007300ff0b77ac */ /* 0x000eea0008000800 */
[----:B------:R-:W4:Y:S01]  /*0060*/  S2UR UR10, SR_CTAID.X ;  /* 0x00000000000a79c3 */ /* 0x000f220000002500 */
[----:B------:R-:W0:Y:S01]  /*0070*/  LDCU UR12, c[0x0][0x398] ;  /* 0x00007300ff0c77ac */ /* 0x000e220008000800 */
[----:B-1----:R-:W-:-:S05]  /*0080*/  VIADD R3, R11, 0x3 ;  /* 0x000000030b037836 */ /* 0x002fca0000000000 */
[----:B0-----:R-:W-:Y:S01]  /*0090*/  ISETP.GT.U32.AND P0, PT, R0, R3, PT ;  /* 0x000000030000720c */ /* 0x001fe20003f04070 */
[----:B----4-:R-:W-:-:S04]  /*00a0*/  IMAD R3, R11, UR10, RZ ;  /* 0x0000000a0b037c24 */ /* 0x010fc8000f8e02ff */
[----:B------:R-:W-:-:S08]  /*00b0*/  IMAD.IADD R10, R3, 0x1, R0 ;  /* 0x00000001030a7824 */ /* 0x000fd000078e0200 */
[----:B--23--:R-:W-:Y:S05]  /*00c0*/  @P0 BRA `(.L_x_1) ;  /* 0x0000000400c40947 */ /* 0x00cfea0003800000 */
[----:B------:R-:W0:Y:S01]  /*00d0*/  I2F.U32.RP R8, R11 ;  /* 0x0000000b00087306 */ /* 0x000e220000209000 */
[C---:B------:R-:W-:Y:S01]  /*00e0*/  IMAD.IADD R2, R0.reuse, 0x1, R11 ;  /* 0x0000000100027824 */ /* 0x040fe200078e020b */
[----:B------:R-:W-:Y:S01]  /*00f0*/  ISETP.GE.U32.AND P0, PT, R0, 0x4, PT ;  /* 0x000000040000780c */ /* 0x000fe20003f06070 */
[----:B------:R-:W-:Y:S01]  /*0100*/  BSSY.RECONVERGENT B1, `(.L_x_2) ;  /* 0x0000034000017945 */ /* 0x000fe20003800200 */
[C---:B------:R-:W-:Y:S02]  /*0110*/  ISETP.NE.U32.AND P2, PT, R11.reuse, RZ, PT ;  /* 0x000000ff0b00720c */ /* 0x040fe40003f45070 */
[----:B------:R-:W-:Y:S02]  /*0120*/  VIADDMNMX.U32 R7, R11, 0x4, R2, !PT ;  /* 0x000000040b077846 */ /* 0x000fe40007800002 */
[----:B0-----:R-:W0:Y:S02]  /*0130*/  MUFU.RCP R8, R8 ;  /* 0x0000000800087308 */ /* 0x001e240000001000 */
[----:B0-----:R-:W-:-:S06]  /*0140*/  IADD3 R4, PT, PT, R8, 0xffffffe, RZ ;  /* 0x0ffffffe08047810 */ /* 0x001fcc0007ffe0ff */
[----:B------:R0:W1:Y:S02]  /*0150*/  F2I.FTZ.U32.TRUNC.NTZ R5, R4 ;  /* 0x0000000400057305 */ /* 0x000064000021f000 */
[----:B0-----:R-:W-:Y:S02]  /*0160*/  HFMA2 R4, -RZ, RZ, 0, 0 ;  /* 0x00000000ff047431 */ /* 0x001fe400000001ff */
[----:B-1----:R-:W-:-:S04]  /*0170*/  IMAD.MOV R6, RZ, RZ, -R5 ;  /* 0x000000ffff067224 */ /* 0x002fc800078e0a05 */
[----:B------:R-:W-:Y:S01]  /*0180*/  IMAD R9, R6, R11, RZ ;  /* 0x0000000b06097224 */ /* 0x000fe200078e02ff */
[----:B------:R-:W-:-:S03]  /*0190*/  SEL R6, RZ, 0x1, P0 ;  /* 0x00000001ff067807 */ /* 0x000fc60000000000 */
[----:B------:R-:W-:Y:S01]  /*01a0*/  IMAD.HI.U32 R5, R5, R9, R4 ;  /* 0x0000000905057227 */ /* 0x000fe200078e0004 */
[----:B------:R-:W-:-:S05]  /*01b0*/  IADD3 R2, PT, PT, R7, -R2, -R6 ;  /* 0x8000000207027210 */ /* 0x000fca0007ffe806 */
[----:B------:R-:W-:-:S04]  /*01c0*/  IMAD.HI.U32 R5, R5, R2, RZ ;  /* 0x0000000205057227 */ /* 0x000fc800078e00ff */
[----:B------:R-:W-:-:S04]  /*01d0*/  IMAD.MOV R4, RZ, RZ, -R5 ;  /* 0x000000ffff047224 */ /* 0x000fc800078e0a05 */
[----:B------:R-:W-:-:S05]  /*01e0*/  IMAD R2, R11, R4, R2 ;  /* 0x000000040b027224 */ /* 0x000fca00078e0202 */
[----:B------:R-:W-:-:S13]  /*01f0*/  ISETP.GE.U32.AND P0, PT, R2, R11, PT ;  /* 0x0000000b0200720c */ /* 0x000fda0003f06070 */
[----:B------:R-:W-:Y:S01]  /*0200*/  @P0 IMAD.IADD R2, R2, 0x1, -R11 ;  /* 0x0000000102020824 */ /* 0x000fe200078e0a0b */
[----:B------:R-:W-:-:S04]  /*0210*/  @P0 IADD3 R5, PT, PT, R5, 0x1, RZ ;  /* 0x0000000105050810 */ /* 0x000fc80007ffe0ff */
[----:B------:R-:W-:-:S13]  /*0220*/  ISETP.GE.U32.AND P1, PT, R2, R11, PT ;  /* 0x0000000b0200720c */ /* 0x000fda0003f26070 */
[----:B------:R-:W-:Y:S01]  /*0230*/  @P1 VIADD R5, R5, 0x1 ;  /* 0x0000000105051836 */ /* 0x000fe20000000000 */
[----:B------:R-:W-:-:S05]  /*0240*/  @!P2 LOP3.LUT R5, RZ, R11, RZ, 0x33, !PT ;  /* 0x0000000bff05a212 */ /* 0x000fca00078e33ff */
[----:B------:R-:W-:-:S05]  /*0250*/  IMAD.IADD R6, R6, 0x1, R5 ;  /* 0x0000000106067824 */ /* 0x000fca00078e0205 */
[----:B------:R-:W-:-:S04]  /*0260*/  LOP3.LUT R2, R6, 0x3, RZ, 0xc0, !PT ;  /* 0x0000000306027812 */ /* 0x000fc800078ec0ff */
[----:B------:R-:W-:Y:S02]  /*0270*/  ISETP.NE.AND P0, PT, R2, 0x3, PT ;  /* 0x000000030200780c */ /* 0x000fe40003f05270 */
[----:B------:R-:W-:-:S11]  /*0280*/  MOV R2, R0 ;  /* 0x0000000000027202 */ /* 0x000fd60000000f00 */
[----:B------:R-:W-:Y:S05]  /*0290*/  @!P0 BRA `(.L_x_3) ;  /* 0x0000000000688947 */ /* 0x000fea0003800000 */
[----:B------:R-:W0:Y:S01]  /*02a0*/  S2UR UR5, SR_CgaCtaId ;  /* 0x00000000000579c3 */ /* 0x000e220000008800 */
[----:B------:R-:W-:Y:S01]  /*02b0*/  VIADD R2, R6, 0x1 ;  /* 0x0000000106027836 */ /* 0x000fe20000000000 */
[----:B------:R-:W-:Y:S01]  /*02c0*/  UMOV UR4, 0x400 ;  /* 0x0000040000047882 */ /* 0x000fe20000000000 */
[----:B------:R-:W-:Y:S01]  /*02d0*/  BSSY.RECONVERGENT B2, `(.L_x_4) ;  /* 0x0000015000027945 */ /* 0x000fe20003800200 */
[----:B------:R-:W-:Y:S01]  /*02e0*/  VIADD R8, R0, 0xfffffffe ;  /* 0xfffffffe00087836 */ /* 0x000fe20000000000 */
[----:B------:R-:W-:Y:S02]  /*02f0*/  MOV R12, R10 ;  /* 0x0000000a000c7202 */ /* 0x000fe40000000f00 */
[----:B------:R-:W-:-:S05]  /*0300*/  LOP3.LUT R2, R2, 0x3, RZ, 0xc0, !PT ;  /* 0x0000000302027812 */ /* 0x000fca00078ec0ff */
[----:B------:R-:W-:Y:S01]  /*0310*/  IMAD.MOV R7, RZ, RZ, -R2 ;  /* 0x000000ffff077224 */ /* 0x000fe200078e0a02 */
[----:B0-----:R-:W-:-:S06]  /*0320*/  ULEA UR4, UR5, UR4, 0x18 ;  /* 0x0000000405047291 */ /* 0x001fcc000f8ec0ff */
[----:B------:R-:W-:-:S07]  /*0330*/  LEA R2, R0, UR4, 0x2 ;  /* 0x0000000400027c11 */ /* 0x000fce000f8e10ff */
.L_x_5:
[----:B------:R-:W-:Y:S02]  /*0340*/  VIADD R13, R12, 0xfffffffe ;  /* 0xfffffffe0c0d7836 */ /* 0x000fe40000000000 */
[----:B------:R-:W-:-:S03]  /*0350*/  HFMA2 R9, -RZ, RZ, 0, 0 ;  /* 0x00000000ff097431 */ /* 0x000fc600000001ff */
[----:B------:R-:W-:-:S04]  /*0360*/  ISETP.GE.AND P0, PT, R13, UR11, PT ;  /* 0x0000000b0d007c0c */ /* 0x000fc8000bf06270 */
[----:B------:R-:W-:-:S13]  /*0370*/  ISETP.LT.OR P0, PT, R13, RZ, P0 ;  /* 0x000000ff0d00720c */ /* 0x000fda0000701670 */
[----:B------:R-:W0:Y:S02]  /*0380*/  @!P0 LDC.64 R4, c[0x0][0x380] ;  /* 0x0000e000ff048b82 */ /* 0x000e240000000a00 */
[----:B0-----:R-:W-:-:S05]  /*0390*/  @!P0 IMAD.WIDE.U32 R4, R13, 0x4, R4 ;  /* 0x000000040d048825 */ /* 0x001fca00078e0004 */
[----:B------:R-:W2:Y:S01]  /*03a0*/  @!P0 LDG.E R9, desc[UR8][R4.64] ;  /* 0x0000000804098981 */ /* 0x000ea2000c1e1900 */
[----:B------:R-:W-:Y:S01]  /*03b0*/  VIADD R7, R7, 0x1 ;  /* 0x0000000107077836 */ /* 0x000fe20000000000 */
[C---:B------:R-:W-:Y:S01]  /*03c0*/  IADD3 R8, PT, PT, R11.reuse, R8, RZ ;  /* 0x000000080b087210 */ /* 0x040fe20007ffe0ff */
[----:B------:R-:W-:-:S03]  /*03d0*/  IMAD.IADD R12, R11, 0x1, R12 ;  /* 0x000000010b0c7824 */ /* 0x000fc600078e020c */
[----:B------:R-:W-:Y:S01]  /*03e0*/  ISETP.NE.AND P0, PT, R7, RZ, PT ;  /* 0x000000ff0700720c */ /* 0x000fe20003f05270 */
[----:B--2---:R0:W-:Y:S02]  /*03f0*/  STS [R2], R9 ;  /* 0x0000000902007388 */ /* 0x0041e40000000800 */
[----:B0-----:R-:W-:-:S10]  /*0400*/  LEA R2, R11, R2, 0x2 ;  /* 0x000000020b027211 */ /* 0x001fd400078e10ff */
[----:B------:R-:W-:Y:S05]  /*0410*/  @P0 BRA `(.L_x_5) ;  /* 0xfffffffc00c80947 */ /* 0x000fea000383ffff */
[----:B------:R-:W-:Y:S05]  /*0420*/  BSYNC.RECONVERGENT B2 ;  /* 0x0000000000027941 */ /* 0x000fea0003800200 */
.L_x_4:
[----:B------:R-:W-:-:S07]  /*0430*/  VIADD R2, R8, 0x2 ;  /* 0x0000000208027836 */ /* 0x000fce0000000000 */
.L_x_3:
[----:B------:R-:W-:Y:S05]  /*0440*/  BSYNC.RECONVERGENT B1 ;  /* 0x0000000000017941 */ /* 0x000fea0003800200 */
.L_x_2:
[----:B------:R-:W-:-:S13]  /*0450*/  ISETP.GE.U32.AND P0, PT, R6, 0x3, PT ;  /* 0x000000030600780c */ /* 0x000fda0003f06070 */
[----:B------:R-:W-:Y:S05]  /*0460*/  @!P0 BRA `(.L_x_1) ;  /* 0x0000000000dc8947 */ /* 0x000fea0003800000 */
[----:B------:R-:W0:Y:S01]  /*0470*/  S2UR UR5, SR_CgaCtaId ;  /* 0x00000000000579c3 */ /* 0x000e220000008800 */
[----:B------:R-:W-:Y:S01]  /*0480*/  UMOV UR4, 0x400 ;  /* 0x0000040000047882 */ /* 0x000fe20000000000 */
[----:B------:R-:W-:Y:S02]  /*0490*/  UIADD3 UR6, UPT, UPT, UR10, 0x2, URZ ;  /* 0x000000020a067890 */ /* 0x000fe4000fffe0ff */
[--C-:B------:R-:W-:Y:S01]  /*04a0*/  IMAD R5, R11, UR10, R11.reuse ;  /* 0x0000000a0b057c24 */ /* 0x100fe2000f8e020b */
[----:B------:R-:W-:Y:S01]  /*04b0*/  UIADD3 UR7, UPT, UPT, UR10, 0x3, URZ ;  /* 0x000000030a077890 */ /* 0x000fe2000fffe0ff */
[-C--:B------:R-:W-:Y:S01]  /*04c0*/  IADD3 R12, PT, PT, R3, R2.reuse, RZ ;  /* 0x00000002030c7210 */ /* 0x080fe20007ffe0ff */
[----:B------:R-:W-:Y:S02]  /*04d0*/  IMAD.IADD R14, R2, 0x1, -R11 ;  /* 0x00000001020e7824 */ /* 0x000fe400078e0a0b */
[----:B------:R-:W-:Y:S01]  /*04e0*/  IADD3 R16, PT, PT, R5, R2, RZ ;  /* 0x0000000205107210 */ /* 0x000fe20007ffe0ff */
[----:B------:R-:W-:-:S02]  /*04f0*/  IMAD R18, R11, UR6, R2 ;  /* 0x000000060b127c24 */ /* 0x000fc4000f8e0202 */
[----:B------:R-:W-:Y:S01]  /*0500*/  IMAD R20, R11, UR7, R2 ;  /* 0x000000070b147c24 */ /* 0x000fe2000f8e0202 */
[----:B0-----:R-:W-:-:S06]  /*0510*/  ULEA UR4, UR5, UR4, 0x18 ;  /* 0x0000000405047291 */ /* 0x001fcc000f8ec0ff */
[----:B------:R-:W-:-:S07]  /*0520*/  LEA R22, R2, UR4, 0x2 ;  /* 0x0000000402167c11 */ /* 0x000fce000f8e10ff */
.L_x_6:
[----:B------:R-:W-:Y:S01]  /*0530*/  VIADD R13, R12, 0xfffffffe ;  /* 0xfffffffe0c0d7836 */ /* 0x000fe20000000000 */
[----:B-1----:R-:W-:Y:S01]  /*0540*/  IADD3 R19, PT, PT, R20, -0x2, RZ ;  /* 0xfffffffe14137810 */ /* 0x002fe20007ffe0ff */
[----:B------:R-:W-:Y:S01]  /*0550*/  VIADD R17, R18, 0xfffffffe ;  /* 0xfffffffe12117836 */ /* 0x000fe20000000000 */
[----:B------:R-:W-:Y:S02]  /*0560*/  IADD3 R15, PT, PT, R16, -0x2, RZ ;  /* 0xfffffffe100f7810 */ /* 0x000fe40007ffe0ff */
[----:B------:R-:W-:Y:S02]  /*0570*/  ISETP.GE.AND P1, PT, R19, UR12, PT ;  /* 0x0000000c13007c0c */ /* 0x000fe4000bf26270 */
[----:B------:R-:W-:Y:S02]  /*0580*/  ISETP.GE.AND P2, PT, R13, UR12, PT ;  /* 0x0000000c0d007c0c */ /* 0x000fe4000bf46270 */
[----:B------:R-:W-:Y:S02]  /*0590*/  ISETP.GE.AND P3, PT, R15, UR12, PT ;  /* 0x0000000c0f007c0c */ /* 0x000fe4000bf66270 */
[----:B------:R-:W-:-:S02]  /*05a0*/  ISETP.GE.AND P0, PT, R17, UR12, PT ;  /* 0x0000000c11007c0c */ /* 0x000fc4000bf06270 */
[----:B------:R-:W-:Y:S02]  /*05b0*/  ISETP.LT.OR P1, PT, R19, RZ, P1 ;  /* 0x000000ff1300720c */ /* 0x000fe40000f21670 */
[----:B------:R-:W-:Y:S02]  /*05c0*/  ISETP.LT.OR P2, PT, R13, RZ, P2 ;  /* 0x000000ff0d00720c */ /* 0x000fe40001741670 */
[----:B------:R-:W-:Y:S02]  /*05d0*/  ISETP.LT.OR P3, PT, R15, RZ, P3 ;  /* 0x000000ff0f00720c */ /* 0x000fe40001f61670 */
[----:B------:R-:W-:-:S07]  /*05e0*/  ISETP.LT.OR P0, PT, R17, RZ, P0 ;  /* 0x000000ff1100720c */ /* 0x000fce0000701670 */
[----:B------:R-:W0:Y:S08]  /*05f0*/  @!P1 LDC.64 R6, c[0x0][0x380] ;  /* 0x0000e000ff069b82 */ /* 0x000e300000000a00 */
[----:B------:R-:W1:Y:S08]  /*0600*/  @!P2 LDC.64 R2, c[0x0][0x380] ;  /* 0x0000e000ff02ab82 */ /* 0x000e700000000a00 */
[----:B------:R-:W2:Y:S08]  /*0610*/  @!P3 LDC.64 R4, c[0x0][0x380] ;  /* 0x0000e000ff04bb82 */ /* 0x000eb00000000a00 */
[----:B------:R-:W3:Y:S01]  /*0620*/  @!P0 LDC.64 R8, c[0x0][0x380] ;  /* 0x0000e000ff088b82 */ /* 0x000ee20000000a00 */
[----:B0-----:R-:W-:-:S04]  /*0630*/  @!P1 IMAD.WIDE.U32 R6, R19, 0x4, R6 ;  /* 0x0000000413069825 */ /* 0x001fc800078e0006 */
[----:B------:R-:W-:Y:S02]  /*0640*/  HFMA2 R19, -RZ, RZ, 0, 0 ;  /* 0x00000000ff137431 */ /* 0x000fe400000001ff */
[----:B-1----:R-:W-:-:S04]  /*0650*/  @!P2 IMAD.WIDE.U32 R2, R13, 0x4, R2 ;  /* 0x000000040d02a825 */ /* 0x002fc800078e0002 */
[----:B------:R-:W-:Y:S01]  /*0660*/  IMAD.MOV.U32 R13, RZ, RZ, RZ ;  /* 0x000000ffff0d7224 */ /* 0x000fe200078e00ff */
[----:B------:R-:W4:Y:S01]  /*0670*/  @!P1 LDG.E R19, desc[UR8][R6.64] ;  /* 0x0000000806139981 */ /* 0x000f22000c1e1900 */
[----:B--2---:R-:W-:Y:S01]  /*0680*/  @!P3 IMAD.WIDE.U32 R4, R15, 0x4, R4 ;  /* 0x000000040f04b825 */ /* 0x004fe200078e0004 */
[----:B------:R-:W-:-:S03]  /*0690*/  MOV R15, RZ ;  /* 0x000000ff000f7202 */ /* 0x000fc60000000f00 */
[----:B------:R-:W2:Y:S04]  /*06a0*/  @!P2 LDG.E R13, desc[UR8][R2.64] ;  /* 0x00000008020da981 */ /* 0x000ea8000c1e1900 */
[----:B------:R-:W5:Y:S01]  /*06b0*/  @!P3 LDG.E R15, desc[UR8][R4.64] ;  /* 0x00000008040fb981 */ /* 0x000f62000c1e1900 */
[----:B---3--:R-:W-:-:S04]  /*06c0*/  @!P0 IMAD.WIDE.U32 R8, R17, 0x4, R8 ;  /* 0x0000000411088825 */ /* 0x008fc800078e0008 */
[----:B------:R-:W-:-:S06]  /*06d0*/  IMAD.MOV.U32 R17, RZ, RZ, RZ ;  /* 0x000000ffff117224 */ /* 0x000fcc00078e00ff */
[----:B------:R-:W3:Y:S01]  /*06e0*/  @!P0 LDG.E R17, desc[UR8][R8.64] ;  /* 0x0000000808118981 */ /* 0x000ee2000c1e1900 */
[C-C-:B------:R-:W-:Y:S01]  /*06f0*/  IMAD R24, R11.reuse, 0x4, R22.reuse ;  /* 0x000000040b187824 */ /* 0x140fe200078e0216 */
[C---:B------:R-:W-:Y:S01]  /*0700*/  LEA R26, R11.reuse, R22, 0x3 ;  /* 0x000000160b1a7211 */ /* 0x040fe200078e18ff */
[C---:B------:R-:W-:Y:S02]  /*0710*/  IMAD R28, R11.reuse, 0xc, R22 ;  /* 0x0000000c0b1c7824 */ /* 0x040fe400078e0216 */
[----:B------:R-:W-:-:S05]  /*0720*/  IMAD R14, R11, 0x4, R14 ;  /* 0x000000040b0e7824 */ /* 0x000fca00078e020e */
[----:B------:R-:W-:Y:S01]  /*0730*/  ISETP.GE.U32.AND P0, PT, R14, 0x4, PT ;  /* 0x000000040e00780c */ /* 0x000fe20003f06070 */
[C---:B------:R-:W-:Y:S01]  /*0740*/  IMAD R18, R11.reuse, 0x4, R18 ;  /* 0x000000040b127824 */ /* 0x040fe200078e0212 */
[C---:B------:R-:W-:Y:S01]  /*0750*/  LEA R16, R11.reuse, R16, 0x2 ;  /* 0x000000100b107211 */ /* 0x040fe200078e10ff */
[C---:B------:R-:W-:Y:S01]  /*0760*/  IMAD R12, R11.reuse, 0x4, R12 ;  /* 0x000000040b0c7824 */ /* 0x040fe200078e020c */
[C---:B------:R-:W-:Y:S01]  /*0770*/  LEA R20, R11.reuse, R20, 0x2 ;  /* 0x000000140b147211 */ /* 0x040fe200078e10ff */
[----:B--2---:R0:W-:Y:S04]  /*0780*/  STS [R22], R13 ;  /* 0x0000000d16007388 */ /* 0x0041e80000000800 */
[----:B-----5:R1:W-:Y:S04]  /*0790*/  STS [R24], R15 ;  /* 0x0000000f18007388 */ /* 0x0203e80000000800 */
[----:B---3--:R1:W-:Y:S04]  /*07a0*/  STS [R26], R17 ;  /* 0x000000111a007388 */ /* 0x0083e80000000800 */
[----:B----4-:R1:W-:Y:S01]  /*07b0*/  STS [R28], R19 ;  /* 0x000000131c007388 */ /* 0x0103e20000000800 */
[----:B0-----:R-:W-:Y:S01]  /*07c0*/  LEA R22, R11, R22, 0x4 ;  /* 0x000000160b167211 */ /* 0x001fe200078e20ff */
[----:B------:R-:W-:Y:S06]  /*07d0*/  @!P0 BRA `(.L_x_6) ;  /* 0xfffffffc00548947 */ /* 0x000fec000383ffff */
.L_x_1:
[----:B------:R-:W-:Y:S05]  /*07e0*/  BSYNC.RECONVERGENT B0 ;  /* 0x0000000000007941 */ /* 0x000fea0003800200 */
.L_x_0:
[----:B------:R-:W0:Y:S01]  /*07f0*/  LDCU UR4, c[0x0][0x398] ;  /* 0x00007300ff0477ac */ /* 0x000e220008000800 */
[----:B------:R-:W-:Y:S01]  /*0800*/  BAR.SYNC.DEFER_BLOCKING 0x0 ;  /* 0x0000000000007b1d */ /* 0x000fe20000010000 */
[----:B0-----:R-:W-:-:S13]  /*0810*/  ISETP.GE.AND P0, PT, R10, UR4, PT ;  /* 0x000000040a007c0c */ /* 0x001fda000bf06270 */
[----:B------:R-:W-:Y:S05]  /*0820*/  @P0 EXIT ;  /* 0x000000000000094d */ /* 0x000fea0003800000 */
[----:B------:R-:W0:Y:S08]  /*0830*/  LDC.64 R4, c[0x0][0x390] ;  /* 0x0000e400ff047b82 */ /* 0x000e300000000a00 */
[----:B------:R-:W2:Y:S01]  /*0840*/  S2UR UR5, SR_CgaCtaId ;  /* 0x00000000000579c3 */ /* 0x000ea20000008800 */
[----:B------:R-:W-:-:S07]  /*0850*/  UMOV UR4, 0x400 ;  /* 0x0000040000047882 */ /* 0x000fce0000000000 */
[----:B------:R-:W3:Y:S01]  /*0860*/  LDC.64 R2, c[0x0][0x388] ;  /* 0x0000e200ff027b82 */ /* 0x000ee20000000a00 */
[----:B0-----:R-:W4:Y:S04]  /*0870*/  LDG.E R7, desc[UR8][R4.64] ;  /* 0x0000000804077981 */ /* 0x001f28000c1e1900 */
[----:B------:R-:W5:Y:S04]  /*0880*/  LDG.E R6, desc[UR8][R4.64+0x4] ;  /* 0x0000040804067981 */ /* 0x000f68000c1e1900 */
[----:B------:R-:W5:Y:S04]  /*0890*/  LDG.E R8, desc[UR8][R4.64+0x8] ;  /* 0x0000080804087981 */ /* 0x000f68000c1e1900 */
[----:B------:R-:W5:Y:S04]  /*08a0*/  LDG.E R12, desc[UR8][R4.64+0xc] ;  /* 0x00000c08040c7981 */ /* 0x000f68000c1e1900 */
[----:B------:R-:W5:Y:S01]  /*08b0*/  LDG.E R14, desc[UR8][R4.64+0x10] ;  /* 0x00001008040e7981 */ /* 0x000f62000c1e1900 */
[----:B--2---:R-:W-:Y:S01]  /*08c0*/  ULEA UR4, UR5, UR4, 0x18 ;  /* 0x0000000405047291 */ /* 0x004fe2000f8ec0ff */
[----:B---3--:R-:W-:-:S05]  /*08d0*/  IMAD.WIDE R2, R10, 0x4, R2 ;  /* 0x000000040a027825 */ /* 0x008fca00078e0202 */
[----:B------:R-:W-:-:S05]  /*08e0*/  LEA R16, R0, UR4, 0x2 ;  /* 0x0000000400107c11 */ /* 0x000fca000f8e10ff */
[----:B------:R-:W4:Y:S04]  /*08f0*/  LDS R0, [R16] ;  /* 0x0000000010007984 */ /* 0x000f280000000800 */
[----:B------:R-:W5:Y:S04]  /*0900*/  LDS R9, [R16+0x4] ;  /* 0x0000040010097984 */ /* 0x000f680000000800 */
[----:B------:R-:W0:Y:S04]  /*0910*/  LDS R11, [R16+0x8] ;  /* 0x00000800100b7984 */ /* 0x000e280000000800 */
[----:B------:R-:W2:Y:S04]  /*0920*/  LDS R13, [R16+0xc] ;  /* 0x00000c00100d7984 */ /* 0x000ea80000000800 */
[----:B-1----:R-:W1:Y:S01]  /*0930*/  LDS R15, [R16+0x10] ;  /* 0x00001000100f7984 */ /* 0x002e620000000800 */
[----:B----4-:R-:W-:-:S04]  /*0940*/  FFMA R0, R0, R7, RZ ;  /* 0x0000000700007223 */ /* 0x010fc800000000ff */
[----:B-----5:R-:W-:-:S04]  /*0950*/  FFMA R0, R9, R6, R0 ;  /* 0x0000000609007223 */ /* 0x020fc80000000000 */
[----:B0-----:R-:W-:-:S04]  /*0960*/  FFMA R0, R11, R8, R0 ;  /* 0x000000080b007223 */ /* 0x001fc80000000000 */
[----:B--2---:R-:W-:-:S04]  /*0970*/  FFMA R0, R13, R12, R0 ;  /* 0x0000000c0d007223 */ /* 0x004fc80000000000 */
[----:B-1----:R-:W-:-:S05]  /*0980*/  FFMA R15, R15, R14, R0 ;  /* 0x0000000e0f0f7223 */ /* 0x002fca0000000000 */
[----:B------:R-:W-:Y:S01]  /*0990*/  STG.E desc[UR8][R2.64], R15 ;  /* 0x0000000f02007986 */ /* 0x000fe2000c101908 */
[----:B------:R-:W-:Y:S05]  /*09a0*/  EXIT ;  /* 0x000000000000794d */ /* 0x000fea0003800000 */
.L_x_7:
[----:B------:R-:W-:-:S00]  /*09b0*/  BRA `(.L_x_7) ;  /* 0xfffffffc00fc7947 */ /* 0x000fc0000383ffff */
[----:B------:R-:W-:-:S00]  /*09c0*/  NOP ;  /* 0x0000000000007918 */ /* 0x000fc00000000000 */
        /* <DEDUP_REMOVED lines=11> */
.L_x_92:


//--------------------- .text._Z30convolution2D_with_cached_haloPfS_ii --------------------------
	.section	.text._Z30convolution2D_with_cached_haloPfS_ii,"ax",@progbits
	.align	128
        .global         _Z30convolution2D_with_cached_haloPfS_ii
        .type           _Z30convolution2D_with_cached_haloPfS_ii,@function
        .size           _Z30convolution2D_with_cached_haloPfS_ii,(.L_x_93 - _Z30convolution2D_with_cached_haloPfS_ii)
        .other          _Z30convolution2D_with_cached_haloPfS_ii,@"STO_CUDA_ENTRY STV_DEFAULT"
_Z30convolution2D_with_cached_haloPfS_ii:
.text._Z30convolution2D_with_cached_haloPfS_ii:
[----:B------:R-:W-:Y:S01]  /*0000*/  LDC R1, c[0x0][0x37c] ;  /* 0x0000df00ff017b82 */ /* 0x000fe20000000800 */
[----:B------:R-:W0:Y:S01]  /*0010*/  S2R R9, SR_TID.Y ;  /* 0x0000000000097919 */ /* 0x000e220000002200 */
[----:B------:R-:W1:Y:S01]  /*0020*/  LDCU.64 UR8, c[0x0][0x390] ;  /* 0x00007200ff0877ac */ /* 0x000e620008000a00 */
[----:B------:R-:W-:Y:S01]  /*0030*/  BSSY.RECONVERGENT B0, `(.L_x_8) ;  /* 0x000001d000007945 */ /* 0x000fe20003800200 */
[----:B------:R-:W0:Y:S01]  /*0040*/  S2R R0, SR_CTAID.Y ;  /* 0x0000000000007919 */ /* 0x000e220000002600 */
[----:B------:R-:W2:Y:S01]  /*0050*/  LDCU.64 UR6, c[0x0][0x358] ;  /* 0x00006b00ff0677ac */ /* 0x000ea20008000a00 */
[----:B------:R-:W3:Y:S01]  /*0060*/  S2R R4, SR_TID.X ;  /* 0x0000000000047919 */ /* 0x000ee20000002100 */
[----:B------:R-:W3:Y:S01]  /*0070*/  S2R R15, SR_CTAID.X ;  /* 0x00000000000f7919 */ /* 0x000ee20000002500 */
[----:B0-----:R-:W-:-:S05]  /*0080*/  IMAD R3, R0, 0x10, R9 ;  /* 0x0000001000037824 */ /* 0x001fca00078e0209 */
[----:B-1----:R-:W-:Y:S01]  /*0090*/  ISETP.GE.AND P0, PT, R3, UR9, PT ;  /* 0x0000000903007c0c */ /* 0x002fe2000bf06270 */
[----:B---3--:R-:W-:-:S05]  /*00a0*/  IMAD R2, R15, 0x10, R4 ;  /* 0x000000100f027824 */ /* 0x008fca00078e0204 */
[----:B------:R-:W-:-:S13]  /*00b0*/  ISETP.LT.AND P0, PT, R2, UR8, !P0 ;  /* 0x0000000802007c0c */ /* 0x000fda000c701270 */
[----:B--2---:R-:W-:Y:S05]  /*00c0*/  @!P0 BRA `(.L_x_9) ;  /* 0x0000000000308947 */ /* 0x004fea0003800000 */
[----:B------:R-:W0:Y:S01]  /*00d0*/  LDC.64 R6, c[0x0][0x380] ;  /* 0x0000e000ff067b82 */ /* 0x000e220000000a00 */
[----:B------:R-:W-:-:S04]  /*00e0*/  IMAD R5, R3, UR8, R2 ;  /* 0x0000000803057c24 */ /* 0x000fc8000f8e0202 */
[----:B0-----:R-:W-:-:S06]  /*00f0*/  IMAD.WIDE R6, R5, 0x4, R6 ;  /* 0x0000000405067825 */ /* 0x001fcc00078e0206 */
[----:B------:R-:W2:Y:S01]  /*0100*/  LDG.E R6, desc[UR6][R6.64] ;  /* 0x0000000606067981 */ /* 0x000ea2000c1e1900 */
[----:B------:R-:W0:Y:S01]  /*0110*/  S2UR UR5, SR_CgaCtaId ;  /* 0x00000000000579c3 */ /* 0x000e220000008800 */
[----:B------:R-:W-:Y:S02]  /*0120*/  UMOV UR4, 0x400 ;  /* 0x0000040000047882 */ /* 0x000fe40000000000 */
[----:B0-----:R-:W-:-:S06]  /*0130*/  ULEA UR4, UR5, UR4, 0x18 ;  /* 0x0000000405047291 */ /* 0x001fcc000f8ec0ff */
[----:B------:R-:W-:-:S04]  /*0140*/  IMAD.U32 R0, RZ, RZ, UR4 ;  /* 0x00000004ff007e24 */ /* 0x000fc8000f8e00ff */
[----:B------:R-:W-:-:S04]  /*0150*/  IMAD R5, R9, 0x40, R0 ;  /* 0x0000004009057824 */ /* 0x000fc800078e0200 */
[----:B------:R-:W-:-:S05]  /*0160*/  IMAD R5, R4, 0x4, R5 ;  /* 0x0000000404057824 */ /* 0x000fca00078e0205 */
[----:B--2---:R1:W-:Y:S01]  /*0170*/  STS [R5], R6 ;  /* 0x0000000605007388 */ /* 0x0043e20000000800 */
[----:B------:R-:W-:Y:S05]  /*0180*/  BRA `(.L_x_10) ;  /* 0x00000000001c7947 */ /* 0x000fea0003800000 */
.L_x_9:
[----:B------:R-:W0:Y:S01]  /*0190*/  S2UR UR5, SR_CgaCtaId ;  /* 0x00000000000579c3 */ /* 0x000e220000008800 */
[----:B------:R-:W-:Y:S02]  /*01a0*/  UMOV UR4, 0x400 ;  /* 0x0000040000047882 */ /* 0x000fe40000000000 */
[----:B0-----:R-:W-:-:S06]  /*01b0*/  ULEA UR4, UR5, UR4, 0x18 ;  /* 0x0000000405047291 */ /* 0x001fcc000f8ec0ff */
[----:B------:R-:W-:-:S04]  /*01c0*/  IMAD.U32 R0, RZ, RZ, UR4 ;  /* 0x00000004ff007e24 */ /* 0x000fc8000f8e00ff */
[----:B------:R-:W-:-:S04]  /*01d0*/  IMAD R5, R9, 0x40, R0 ;  /* 0x0000004009057824 */ /* 0x000fc800078e0200 */
[----:B------:R-:W-:-:S05]  /*01e0*/  IMAD R5, R4, 0x4, R5 ;  /* 0x0000000404057824 */ /* 0x000fca00078e0205 */
[----:B------:R0:W-:Y:S02]  /*01f0*/  STS [R5], RZ ;  /* 0x000000ff05007388 */ /* 0x0001e40000000800 */
.L_x_10:
[----:B------:R-:W-:Y:S05]  /*0200*/  BSYNC.RECONVERGENT B0 ;  /* 0x0000000000007941 */ /* 0x000fea0003800200 */
.L_x_8:
[----:B------:R-:W-:Y:S06]  /*0210*/  BAR.SYNC.DEFER_BLOCKING 0x0 ;  /* 0x0000000000007b1d */ /* 0x000fec0000010000 */
[----:B------:R-:W-:Y:S05]  /*0220*/  @!P0 EXIT ;  /* 0x000000000000894d */ /* 0x000fea0003800000 */
[----:B------:R-:W-:Y:S01]  /*0230*/  VIADD R8, R4, 0xfffffffe ;  /* 0xfffffffe04087836 */ /* 0x000fe20000000000 */
[----:B------:R-:W2:Y:S01]  /*0240*/  LDCU.64 UR4, c[0x0][0x380] ;  /* 0x00007000ff0477ac */ /* 0x000ea20008000a00 */
[----:B------:R-:W-:Y:S01]  /*0250*/  VIADD R17, R9, 0xfffffffe ;  /* 0xfffffffe09117836 */ /* 0x000fe20000000000 */
[----:B------:R-:W-:Y:S01]  /*0260*/  SHF.R.S32.HI R7, RZ, 0x1f, R2 ;  /* 0x0000001fff077819 */ /* 0x000fe20000011402 */
[----:B------:R-:W-:Y:S01]  /*0270*/  VIADD R12, R3, 0xfffffffe ;  /* 0xfffffffe030c7836 */ /* 0x000fe20000000000 */
[----:B------:R-:W-:Y:S02]  /*0280*/  BSSY.RECONVERGENT B0, `(.L_x_11) ;  /* 0x0000015000007945 */ /* 0x000fe40003800200 */
[----:B01----:R-:W-:Y:S01]  /*0290*/  VIMNMX.U32 R5, PT, PT, R8, R17, !PT ;  /* 0x0000001108057248 */ /* 0x003fe20007fe0000 */
[C---:B------:R-:W-:Y:S01]  /*02a0*/  IMAD R13, R12.reuse, UR8, RZ ;  /* 0x000000080c0d7c24 */ /* 0x040fe2000f8e02ff */
[----:B------:R-:W-:Y:S02]  /*02b0*/  ISETP.GE.AND P2, PT, R12, UR9, PT ;  /* 0x000000090c007c0c */ /* 0x000fe4000bf46270 */
[----:B------:R-:W-:Y:S01]  /*02c0*/  ISETP.GT.U32.AND P0, PT, R5, 0xf, PT ;  /* 0x0000000f0500780c */ /* 0x000fe20003f04070 */
[----:B------:R-:W-:Y:S01]  /*02d0*/  IMAD R5, R9, 0x10, R4 ;  /* 0x0000001009057824 */ /* 0x000fe200078e0204 */
[----:B------:R-:W-:-:S02]  /*02e0*/  IADD3 R6, P1, PT, R2, R13, RZ ;  /* 0x0000000d02067210 */ /* 0x000fc40007f3e0ff */
[----:B------:R-:W-:Y:S01]  /*02f0*/  ISETP.GT.AND P2, PT, R12, -0x1, !P2 ;  /* 0xffffffff0c00780c */ /* 0x000fe20005744270 */
[----:B------:R-:W-:Y:S01]  /*0300*/  IMAD.U32 R5, R5, 0x4, R0 ;  /* 0x0000000405057824 */ /* 0x000fe200078e0000 */
[----:B------:R-:W-:Y:S02]  /*0310*/  LEA.HI.X.SX32 R11, R13, R7, 0x1, P1 ;  /* 0x000000070d0b7211 */ /* 0x000fe400008f0eff */
[----:B--2---:R-:W-:-:S04]  /*0320*/  LEA R10, P1, R6, UR4, 0x2 ;  /* 0x00000004060a7c11 */ /* 0x004fc8000f8210ff */
[----:B------:R-:W-:Y:S01]  /*0330*/  LEA.HI.X R11, R6, UR5, R11, 0x2, P1 ;  /* 0x00000005060b7c11 */ /* 0x000fe200088f140b */
[----:B------:R0:W1:Y:S01]  /*0340*/  @!P0 LDS R0, [R5+-0x88] ;  /* 0xffff780005008984 */ /* 0x0000620000000800 */
[----:B------:R-:W-:Y:S07]  /*0350*/  @!P0 BRA `(.L_x_12) ;  /* 0x00000000001c8947 */ /* 0x000fee0003800000 */
[----:B-1----:R-:W-:-:S05]  /*0360*/  VIADD R0, R2, 0xfffffffe ;  /* 0xfffffffe02007836 */ /* 0x002fca0000000000 */
[----:B------:R-:W-:Y:S01]  /*0370*/  ISETP.GE.AND P0, PT, R0, UR8, PT ;  /* 0x0000000800007c0c */ /* 0x000fe2000bf06270 */
[----:B------:R-:W-:-:S03]  /*0380*/  IMAD.MOV.U32 R0, RZ, RZ, RZ ;  /* 0x000000ffff007224 */ /* 0x000fc600078e00ff */
[----:B------:R-:W-:-:S04]  /*0390*/  ISETP.GT.AND P0, PT, R2, 0x1, !P0 ;  /* 0x000000010200780c */ /* 0x000fc80004704270 */
[----:B------:R-:W-:-:S13]  /*03a0*/  PLOP3.LUT P0, PT, P0, P2, PT, 0x80, 0x8 ;  /* 0x000000000008781c */ /* 0x000fda0000705070 */
[----:B------:R-:W-:Y:S05]  /*03b0*/  @!P0 BRA `(.L_x_12) ;  /* 0x0000000000048947 */ /* 0x000fea0003800000 */
[----:B------:R2:W5:Y:S02]  /*03c0*/  LDG.E R0, desc[UR6][R10.64+-0x8] ;  /* 0xfffff8060a007981 */ /* 0x000564000c1e1900 */
.L_x_12:
[----:B------:R-:W-:Y:S05]  /*03d0*/  BSYNC.RECONVERGENT B0 ;  /* 0x0000000000007941 */ /* 0x000fea0003800200 */
.L_x_11:
[----:B------:R-:W-:Y:S01]  /*03e0*/  VIADD R6, R4, 0xffffffff ;  /* 0xffffffff04067836 */ /* 0x000fe20000000000 */
[----:B------:R-:W1:Y:S01]  /*03f0*/  LDCU UR10, c[0x3][URZ] ;  /* 0x00c00000ff0a77ac */ /* 0x000e620008000800 */
[C---:B------:R-:W-:Y:S01]  /*0400*/  VIADD R12, R2.reuse, 0x1 ;  /* 0x00000001020c7836 */ /* 0x040fe20000000000 */
[----:B------:R-:W-:Y:S01]  /*0410*/  BSSY.RECONVERGENT B0, `(.L_x_13) ;  /* 0x0000012000007945 */ /* 0x000fe20003800200 */
[----:B------:R-:W-:Y:S01]  /*0420*/  VIADD R14, R2, 0x2 ;  /* 0x00000002020e7836 */ /* 0x000fe20000000000 */
[----:B------:R-:W-:Y:S02]  /*0430*/  VIMNMX.U32 R16, PT, PT, R6, R17, !PT ;  /* 0x0000001106107248 */ /* 0x000fe40007fe0000 */
[----:B------:R-:W-:Y:S01]  /*0440*/  ISETP.GE.AND P1, PT, R12, UR8, PT ;  /* 0x000000080c007c0c */ /* 0x000fe2000bf26270 */
[----:B------:R-:W-:Y:S01]  /*0450*/  IMAD.IADD R12, R13, 0x1, R4 ;  /* 0x000000010d0c7824 */ /* 0x000fe200078e0204 */
[----:B------:R-:W-:Y:S02]  /*0460*/  ISETP.GE.U32.AND P3, PT, R16, 0x10, PT ;  /* 0x000000101000780c */ /* 0x000fe40003f66070 */
[----:B------:R-:W-:Y:S01]  /*0470*/  ISETP.GE.AND P0, PT, R14, UR8, PT ;  /* 0x000000080e007c0c */ /* 0x000fe2000bf06270 */
[----:B------:R-:W-:Y:S01]  /*0480*/  IMAD R12, R15, 0x10, R12 ;  /* 0x000000100f0c7824 */ /* 0x000fe200078e020c */
[----:B------:R-:W-:-:S02]  /*0490*/  ISETP.GT.AND P1, PT, R2, -0x2, !P1 ;  /* 0xfffffffe0200780c */ /* 0x000fc40004f24270 */
[----:B------:R-:W-:Y:S01]  /*04a0*/  ISETP.GT.AND P0, PT, R2, -0x3, !P0 ;  /* 0xfffffffd0200780c */ /* 0x000fe20004704270 */
[----:B-1---5:R-:W-:-:S06]  /*04b0*/  FFMA R15, R0, UR10, RZ ;  /* 0x0000000a000f7c23 */ /* 0x022fcc00080000ff */
[----:B------:R-:W-:Y:S06]  /*04c0*/  @!P3 BRA `(.L_x_14) ;  /* 0x000000000014b947 */ /* 0x000fec0003800000 */
[----:B------:R-:W-:Y:S01]  /*04d0*/  ISETP.LT.OR P3, PT, R2, 0x1, !P2 ;  /* 0x000000010200780c */ /* 0x000fe20005761670 */
[----:B------:R-:W-:-:S12]  /*04e0*/  IMAD.MOV.U32 R0, RZ, RZ, RZ ;  /* 0x000000ffff007224 */ /* 0x000fd800078e00ff */
[----:B------:R-:W-:Y:S05]  /*04f0*/  @P3 BRA `(.L_x_15) ;  /* 0x00000000000c3947 */ /* 0x000fea0003800000 */
[----:B------:R1:W5:Y:S01]  /*0500*/  LDG.E R0, desc[UR6][R10.64+-0x4] ;  /* 0xfffffc060a007981 */ /* 0x000362000c1e1900 */
[----:B------:R-:W-:Y:S05]  /*0510*/  BRA `(.L_x_15) ;  /* 0x0000000000047947 */ /* 0x000fea0003800000 */
.L_x_14:
[----:B------:R3:W4:Y:S02]  /*0520*/  LDS R0, [R5+-0x84] ;  /* 0xffff7c0005007984 */ /* 0x0007240000000800 */
.L_x_15:
[----:B------:R-:W-:Y:S05]  /*0530*/  BSYNC.RECONVERGENT B0 ;  /* 0x0000000000007941 */ /* 0x000fea0003800200 */
.L_x_13:
[----:B------:R-:W4:Y:S01]  /*0540*/  LDCU UR10, c[0x3][0x4] ;  /* 0x00c00080ff0a77ac */ /* 0x000f220008000800 */
[----:B------:R-:W-:Y:S01]  /*0550*/  VIMNMX.U32 R14, PT, PT, R4, R17, !PT ;  /* 0x00000011040e7248 */ /* 0x000fe20007fe0000 */
[----:B------:R-:W-:Y:S03]  /*0560*/  BSSY.RECONVERGENT B0, `(.L_x_16) ;  /* 0x000000c000007945 */ /* 0x000fe60003800200 */
[----:B------:R-:W-:Y:S01]  /*0570*/  ISETP.GE.U32.AND P3, PT, R14, 0x10, PT ;  /* 0x000000100e00780c */ /* 0x000fe20003f66070 */
[----:B----45:R-:W-:-:S12]  /*0580*/  FFMA R19, R0, UR10, R15 ;  /* 0x0000000a00137c23 */ /* 0x030fd8000800000f */
[----:B------:R-:W-:Y:S05]  /*0590*/  @!P3 BRA `(.L_x_17) ;  /* 0x00000000001cb947 */ /* 0x000fea0003800000 */
[----:B------:R-:W-:Y:S01]  /*05a0*/  ISETP.LT.OR P3, PT, R2, RZ, !P2 ;  /* 0x000000ff0200720c */ /* 0x000fe20005761670 */
[----:B------:R-:W-:-:S12]  /*05b0*/  IMAD.MOV.U32 R14, RZ, RZ, RZ ;  /* 0x000000ffff0e7224 */ /* 0x000fd800078e00ff */
[----:B------:R-:W-:Y:S05]  /*05c0*/  @P3 BRA `(.L_x_18) ;  /* 0x0000000000143947 */ /* 0x000fea0003800000 */
[----:B------:R-:W4:Y:S02]  /*05d0*/  LDC.64 R14, c[0x0][0x380] ;  /* 0x0000e000ff0e7b82 */ /* 0x000f240000000a00 */
[----:B----4-:R-:W-:-:S06]  /*05e0*/  IMAD.WIDE R14, R12, 0x4, R14 ;  /* 0x000000040c0e7825 */ /* 0x010fcc00078e020e */
[----:B------:R4:W5:Y:S01]  /*05f0*/  LDG.E R14, desc[UR6][R14.64] ;  /* 0x000000060e0e7981 */ /* 0x000962000c1e1900 */
[----:B------:R-:W-:Y:S05]  /*0600*/  BRA `(.L_x_18) ;  /* 0x0000000000047947 */ /* 0x000fea0003800000 */
.L_x_17:
[----:B------:R4:W0:Y:S02]  /*0610*/  LDS R14, [R5+-0x80] ;  /* 0xffff8000050e7984 */ /* 0x0008240000000800 */
.L_x_18:
[----:B------:R-:W-:Y:S05]  /*0620*/  BSYNC.RECONVERGENT B0 ;  /* 0x0000000000007941 */ /* 0x000fea0003800200 */
.L_x_16:
[----:B------:R-:W0:Y:S01]  /*0630*/  LDCU UR10, c[0x3][0x8] ;  /* 0x00c00100ff0a77ac */ /* 0x000e220008000800 */
[----:B------:R-:W-:Y:S01]  /*0640*/  ISETP.GE.U32.AND P3, PT, R17, 0x10, PT ;  /* 0x000000101100780c */ /* 0x000fe20003f66070 */
[----:B------:R-:W-:Y:S01]  /*0650*/  BSSY.RECONVERGENT B0, `(.L_x_19) ;  /* 0x000000a000007945 */ /* 0x000fe20003800200 */
[----:B------:R-:W-:Y:S01]  /*0660*/  ISETP.LT.U32.AND P4, PT, R4, 0xf, PT ;  /* 0x0000000f0400780c */ /* 0x000fe20003f81070 */
[----:B0----5:R-:W-:-:S12]  /*0670*/  FFMA R19, R14, UR10, R19 ;  /* 0x0000000a0e137c23 */ /* 0x021fd80008000013 */
[----:B------:R-:W-:Y:S05]  /*0680*/  @!P3 BRA P4, `(.L_x_20) ;  /* 0x000000000014b947 */ /* 0x000fea0002000000 */
[----:B------:R-:W-:Y:S01]  /*0690*/  PLOP3.LUT P4, PT, P1, P2, PT, 0x80, 0x8 ;  /* 0x000000000008781c */ /* 0x000fe20000f85070 */
[----:B------:R-:W-:-:S12]  /*06a0*/  IMAD.MOV.U32 R0, RZ, RZ, RZ ;  /* 0x000000ffff007224 */ /* 0x000fd800078e00ff */
[----:B------:R-:W-:Y:S05]  /*06b0*/  @!P4 BRA `(.L_x_21) ;  /* 0x00000000000cc947 */ /* 0x000fea0003800000 */
[----:B------:R0:W5:Y:S01]  /*06c0*/  LDG.E R0, desc[UR6][R10.64+0x4] ;  /* 0x000004060a007981 */ /* 0x000162000c1e1900 */
[----:B------:R-:W-:Y:S05]  /*06d0*/  BRA `(.L_x_21) ;  /* 0x0000000000047947 */ /* 0x000fea0003800000 */
.L_x_20:
[----:B------:R0:W0:Y:S02]  /*06e0*/  LDS R0, [R5+-0x7c] ;  /* 0xffff840005007984 */ /* 0x0000240000000800 */
.L_x_21:
[----:B------:R-:W-:Y:S05]  /*06f0*/  BSYNC.RECONVERGENT B0 ;  /* 0x0000000000007941 */ /* 0x000fea0003800200 */
.L_x_19:
[----:B------:R-:W0:Y:S01]  /*0700*/  LDCU UR10, c[0x3][0xc] ;  /* 0x00c00180ff0a77ac */ /* 0x000e220008000800 */
[----:B------:R-:W-:Y:S01]  /*0710*/  ISETP.LT.U32.AND P4, PT, R4, 0xe, PT ;  /* 0x0000000e0400780c */ /* 0x000fe20003f81070 */
[----:B------:R-:W-:Y:S01]  /*0720*/  BSSY.RECONVERGENT B0, `(.L_x_22) ;  /* 0x0000009000007945 */ /* 0x000fe20003800200 */
[----:B0----5:R-:W-:-:S11]  /*0730*/  FFMA R19, R0, UR10, R19 ;  /* 0x0000000a00137c23 */ /* 0x021fd60008000013 */
[----:B------:R-:W-:Y:S05]  /*0740*/  @!P3 BRA P4, `(.L_x_23) ;  /* 0x000000000014b947 */ /* 0x000fea0002000000 */
[----:B------:R-:W-:Y:S01]  /*0750*/  PLOP3.LUT P2, PT, P0, P2, PT, 0x80, 0x8 ;  /* 0x000000000008781c */ /* 0x000fe20000745070 */
[----:B------:R-:W-:-:S12]  /*0760*/  IMAD.MOV.U32 R0, RZ, RZ, RZ ;  /* 0x000000ffff007224 */ /* 0x000fd800078e00ff */
[----:B------:R-:W-:Y:S05]  /*0770*/  @!P2 BRA `(.L_x_24) ;  /* 0x00000000000ca947 */ /* 0x000fea0003800000 */
[----:B------:R0:W5:Y:S01]  /*0780*/  LDG.E R0, desc[UR6][R10.64+0x8] ;  /* 0x000008060a007981 */ /* 0x000162000c1e1900 */
[----:B------:R-:W-:Y:S05]  /*0790*/  BRA `(.L_x_24) ;  /* 0x0000000000047947 */ /* 0x000fea0003800000 */
.L_x_23:
[----:B------:R0:W0:Y:S02]  /*07a0*/  LDS R0, [R5+-0x78] ;  /* 0xffff880005007984 */ /* 0x0000240000000800 */
.L_x_24:
[----:B------:R-:W-:Y:S05]  /*07b0*/  BSYNC.RECONVERGENT B0 ;  /* 0x0000000000007941 */ /* 0x000fea0003800200 */
.L_x_22:
[----:B----4-:R-:W-:Y:S01]  /*07c0*/  VIADD R15, R9, 0xffffffff ;  /* 0xffffffff090f7836 */ /* 0x010fe20000000000 */
[----:B------:R-:W4:Y:S01]  /*07d0*/  LDCU UR10, c[0x3][0x10] ;  /* 0x00c00200ff0a77ac */ /* 0x000f220008000800 */
[----:B------:R-:W-:Y:S01]  /*07e0*/  VIADD R13, R13, UR8 ;  /* 0x000000080d0d7c36 */ /* 0x000fe20008000000 */
[----:B------:R-:W-:Y:S01]  /*07f0*/  BSSY.RECONVERGENT B0, `(.L_x_25) ;  /* 0x0000014000007945 */ /* 0x000fe20003800200 */
[----:B------:R-:W-:Y:S01]  /*0800*/  VIADD R17, R3, 0xffffffff ;  /* 0xffffffff03117836 */ /* 0x000fe20000000000 */
[----:B012---:R-:W-:Y:S02]  /*0810*/  VIMNMX.U32 R10, PT, PT, R8, R15, !PT ;  /* 0x0000000f080a7248 */ /* 0x007fe40007fe0000 */
[----:B------:R-:W-:Y:S02]  /*0820*/  IADD3 R11, P2, PT, R2, R13, RZ ;  /* 0x0000000d020b7210 */ /* 0x000fe40007f5e0ff */
[----:B------:R-:W-:Y:S02]  /*0830*/  ISETP.GT.U32.AND P3, PT, R10, 0xf, PT ;  /* 0x0000000f0a00780c */ /* 0x000fe40003f64070 */
[----:B------:R-:W-:-:S02]  /*0840*/  LEA.HI.X.SX32 R16, R13, R7, 0x1, P2 ;  /* 0x000000070d107211 */ /* 0x000fc400010f0eff */
[----:B------:R-:W-:-:S04]  /*0850*/  LEA R10, P2, R11, UR4, 0x2 ;  /* 0x000000040b0a7c11 */ /* 0x000fc8000f8410ff */
[----:B------:R-:W-:Y:S02]  /*0860*/  LEA.HI.X R11, R11, UR5, R16, 0x2, P2 ;  /* 0x000000050b0b7c11 */ /* 0x000fe400090f1410 */
[C---:B------:R-:W-:Y:S01]  /*0870*/  ISETP.GE.AND P2, PT, R17.reuse, UR9, PT ;  /* 0x0000000911007c0c */ /* 0x040fe2000bf46270 */
[----:B----45:R-:W-:Y:S02]  /*0880*/  FFMA R19, R0, UR10, R19 ;  /* 0x0000000a00137c23 */ /* 0x030fe40008000013 */
[----:B------:R0:W1:Y:S01]  /*0890*/  @!P3 LDS R14, [R5+-0x48] ;  /* 0xffffb800050eb984 */ /* 0x0000620000000800 */
[----:B------:R-:W-:Y:S01]  /*08a0*/  ISETP.GT.AND P2, PT, R17, -0x1, !P2 ;  /* 0xffffffff1100780c */ /* 0x000fe20005744270 */
[----:B------:R-:W-:-:S12]  /*08b0*/  @!P3 BRA `(.L_x_26) ;  /* 0x00000000001cb947 */ /* 0x000fd80003800000 */
[----:B------:R-:W-:Y:S02]  /*08c0*/  VIADD R0, R2, 0xfffffffe ;  /* 0xfffffffe02007836 */ /* 0x000fe40000000000 */
[----:B-1----:R-:W-:-:S03]  /*08d0*/  IMAD.MOV.U32 R14, RZ, RZ, RZ ;  /* 0x000000ffff0e7224 */ /* 0x002fc600078e00ff */
[----:B------:R-:W-:-:S04]  /*08e0*/  ISETP.GE.AND P3, PT, R0, UR8, PT ;  /* 0x0000000800007c0c */ /* 0x000fc8000bf66270 */
[----:B------:R-:W-:-:S04]  /*08f0*/  ISETP.GT.AND P3, PT, R2, 0x1, !P3 ;  /* 0x000000010200780c */ /* 0x000fc80005f64270 */
[----:B------:R-:W-:-:S13]  /*0900*/  PLOP3.LUT P3, PT, P3, P2, PT, 0x80, 0x8 ;  /* 0x000000000008781c */ /* 0x000fda0001f65070 */
[----:B------:R-:W-:Y:S05]  /*0910*/  @!P3 BRA `(.L_x_26) ;  /* 0x000000000004b947 */ /* 0x000fea0003800000 */
[----:B------:R2:W5:Y:S02]  /*0920*/  LDG.E R14, desc[UR6][R10.64+-0x8] ;  /* 0xfffff8060a0e7981 */ /* 0x000564000c1e1900 */
.L_x_26:
[----:B------:R-:W-:Y:S05]  /*0930*/  BSYNC.RECONVERGENT B0 ;  /* 0x0000000000007941 */ /* 0x000fea0003800200 */
.L_x_25:
[----:B------:R-:W1:Y:S01]  /*0940*/  LDCU UR10, c[0x3][0x14] ;  /* 0x00c00280ff0a77ac */ /* 0x000e620008000800 */
[----:B------:R-:W-:Y:S01]  /*0950*/  VIMNMX.U32 R0, PT, PT, R6, R15, !PT ;  /* 0x0000000f06007248 */ /* 0x000fe20007fe0000 */
[----:B------:R-:W-:Y:S01]  /*0960*/  BSSY.RECONVERGENT B0, `(.L_x_27) ;  /* 0x000000b000007945 */ /* 0x000fe20003800200 */
[----:B------:R-:W-:Y:S02]  /*0970*/  VIADD R12, R12, UR8 ;  /* 0x000000080c0c7c36 */ /* 0x000fe40008000000 */
[----:B------:R-:W-:Y:S01]  /*0980*/  ISETP.GE.U32.AND P3, PT, R0, 0x10, PT ;  /* 0x000000100000780c */ /* 0x000fe20003f66070 */
[----:B-1---5:R-:W-:-:S12]  /*0990*/  FFMA R19, R14, UR10, R19 ;  /* 0x0000000a0e137c23 */ /* 0x022fd80008000013 */
[----:B------:R-:W-:Y:S05]  /*09a0*/  @!P3 BRA `(.L_x_28) ;  /* 0x000000000014b947 */ /* 0x000fea0003800000 */
[----:B------:R-:W-:Y:S01]  /*09b0*/  ISETP.LT.OR P3, PT, R2, 0x1, !P2 ;  /* 0x000000010200780c */ /* 0x000fe20005761670 */
[----:B------:R-:W-:-:S12]  /*09c0*/  IMAD.MOV.U32 R0, RZ, RZ, RZ ;  /* 0x000000ffff007224 */ /* 0x000fd800078e00ff */
[----:B------:R-:W-:Y:S05]  /*09d0*/  @P3 BRA `(.L_x_29) ;  /* 0x00000000000c3947 */ /* 0x000fea0003800000 */
[----:B------:R1:W5:Y:S01]  /*09e0*/  LDG.E R0, desc[UR6][R10.64+-0x4] ;  /* 0xfffffc060a007981 */ /* 0x000362000c1e1900 */
[----:B------:R-:W-:Y:S05]  /*09f0*/  BRA `(.L_x_29) ;  /* 0x0000000000047947 */ /* 0x000fea0003800000 */
.L_x_28:
[----:B------:R4:W1:Y:S02]  /*0a00*/  LDS R0, [R5+-0x44] ;  /* 0xffffbc0005007984 */ /* 0x0008640000000800 */
.L_x_29:
[----:B------:R-:W-:Y:S05]  /*0a10*/  BSYNC.RECONVERGENT B0 ;  /* 0x0000000000007941 */ /* 0x000fea0003800200 */
.L_x_27:
[----:B------:R-:W1:Y:S01]  /*0a20*/  LDCU UR10, c[0x3][0x18] ;  /* 0x00c00300ff0a77ac */ /* 0x000e620008000800 */
[----:B------:R-:W-:Y:S01]  /*0a30*/  VIMNMX.U32 R14, PT, PT, R4, R15, !PT ;  /* 0x0000000f040e7248 */ /* 0x000fe20007fe0000 */
[----:B------:R-:W-:Y:S03]  /*0a40*/  BSSY.RECONVERGENT B0, `(.L_x_30) ;  /* 0x000000c000007945 */ /* 0x000fe60003800200 */
[----:B------:R-:W-:Y:S01]  /*0a50*/  ISETP.GE.U32.AND P3, PT, R14, 0x10, PT ;  /* 0x000000100e00780c */ /* 0x000fe20003f66070 */
[----:B-1---5:R-:W-:-:S12]  /*0a60*/  FFMA R19, R0, UR10, R19 ;  /* 0x0000000a00137c23 */ /* 0x022fd80008000013 */
[----:B------:R-:W-:Y:S05]  /*0a70*/  @!P3 BRA `(.L_x_31) ;  /* 0x00000000001cb947 */ /* 0x000fea0003800000 */
[----:B------:R-:W-:Y:S01]  /*0a80*/  ISETP.LT.OR P3, PT, R2, RZ, !P2 ;  /* 0x000000ff0200720c */ /* 0x000fe20005761670 */
[----:B------:R-:W-:-:S12]  /*0a90*/  IMAD.MOV.U32 R16, RZ, RZ, RZ ;  /* 0x000000ffff107224 */ /* 0x000fd800078e00ff */
[----:B------:R-:W-:Y:S05]  /*0aa0*/  @P3 BRA `(.L_x_32) ;  /* 0x0000000000143947 */ /* 0x000fea0003800000 */
[----:B------:R-:W1:Y:S02]  /*0ab0*/  LDC.64 R16, c[0x0][0x380] ;  /* 0x0000e000ff107b82 */ /* 0x000e640000000a00 */
[----:B-1----:R-:W-:-:S06]  /*0ac0*/  IMAD.WIDE R16, R12, 0x4, R16 ;  /* 0x000000040c107825 */ /* 0x002fcc00078e0210 */
[----:B------:R1:W5:Y:S01]  /*0ad0*/  LDG.E R16, desc[UR6][R16.64] ;  /* 0x0000000610107981 */ /* 0x000362000c1e1900 */
[----:B------:R-:W-:Y:S05]  /*0ae0*/  BRA `(.L_x_32) ;  /* 0x0000000000047947 */ /* 0x000fea0003800000 */
.L_x_31:
[----:B------:R1:W0:Y:S02]  /*0af0*/  LDS R16, [R5+-0x40] ;  /* 0xffffc00005107984 */ /* 0x0002240000000800 */
.L_x_32:
[----:B------:R-:W-:Y:S05]  /*0b00*/  BSYNC.RECONVERGENT B0 ;  /* 0x0000000000007941 */ /* 0x000fea0003800200 */
.L_x_30:
        /* <DEDUP_REMOVED lines=11> */
.L_x_34:
[----:B------:R0:W0:Y:S02]  /*0bc0*/  LDS R0, [R5+-0x3c] ;  /* 0xffffc40005007984 */ /* 0x0000240000000800 */
.L_x_35:
[----:B------:R-:W-:Y:S05]  /*0bd0*/  BSYNC.RECONVERGENT B0 ;  /* 0x0000000000007941 */ /* 0x000fea0003800200 */
.L_x_33:
        /* <DEDUP_REMOVED lines=10> */
.L_x_37:
[----:B------:R0:W0:Y:S02]  /*0c80*/  LDS R0, [R5+-0x38] ;  /* 0xffffc80005007984 */ /* 0x0000240000000800 */
.L_x_38:
[----:B------:R-:W-:Y:S05]  /*0c90*/  BSYNC.RECONVERGENT B0 ;  /* 0x0000000000007941 */ /* 0x000fea0003800200 */
.L_x_36:
[----:B0-2---:R-:W-:Y:S01]  /*0ca0*/  VIMNMX.U32 R10, PT, PT, R8, R9, !PT ;  /* 0x00000009080a7248 */ /* 0x005fe20007fe0000 */
[----:B------:R-:W0:Y:S01]  /*0cb0*/  LDCU UR10, c[0x3][0x24] ;  /* 0x00c00480ff0a77ac */ /* 0x000e220008000800 */
[----:B------:R-:W-:Y:S01]  /*0cc0*/  VIADD R13, R13, UR8 ;  /* 0x000000080d0d7c36 */ /* 0x000fe20008000000 */
[----:B------:R-:W-:Y:S01]  /*0cd0*/  BSSY.RECONVERGENT B0, `(.L_x_39) ;  /* 0x0000012000007945 */ /* 0x000fe20003800200 */
[----:B------:R-:W-:-:S03]  /*0ce0*/  ISETP.GT.U32.AND P3, PT, R10, 0xf, PT ;  /* 0x0000000f0a00780c */ /* 0x000fc60003f64070 */
[----:B------:R-:W-:-:S04]  /*0cf0*/  IADD3 R11, P2, PT, R2, R13, RZ ;  /* 0x0000000d020b7210 */ /* 0x000fc80007f5e0ff */
[----:B------:R-:W-:Y:S02]  /*0d00*/  LEA.HI.X.SX32 R16, R13, R7, 0x1, P2 ;  /* 0x000000070d107211 */ /* 0x000fe400010f0eff */
[----:B------:R-:W-:-:S04]  /*0d10*/  LEA R10, P2, R11, UR4, 0x2 ;  /* 0x000000040b0a7c11 */ /* 0x000fc8000f8410ff */
[----:B------:R2:W1:Y:S01]  /*0d20*/  @!P3 LDS R14, [R5+-0x8] ;  /* 0xfffff800050eb984 */ /* 0x0004620000000800 */
[----:B------:R-:W-:Y:S01]  /*0d30*/  LEA.HI.X R11, R11, UR5, R16, 0x2, P2 ;  /* 0x000000050b0b7c11 */ /* 0x000fe200090f1410 */
[----:B0----5:R-:W-:Y:S01]  /*0d40*/  FFMA R19, R0, UR10, R19 ;  /* 0x0000000a00137c23 */ /* 0x021fe20008000013 */
[----:B------:R-:W-:-:S04]  /*0d50*/  ISETP.GE.AND P2, PT, R3, UR9, PT ;  /* 0x0000000903007c0c */ /* 0x000fc8000bf46270 */
[----:B------:R-:W-:Y:S01]  /*0d60*/  ISETP.GT.AND P2, PT, R3, -0x1, !P2 ;  /* 0xffffffff0300780c */ /* 0x000fe20005744270 */
[----:B--2---:R-:W-:-:S12]  /*0d70*/  @!P3 BRA `(.L_x_40) ;  /* 0x00000000001cb947 */ /* 0x004fd80003800000 */
[----:B------:R-:W-:Y:S02]  /*0d80*/  VIADD R0, R2, 0xfffffffe ;  /* 0xfffffffe02007836 */ /* 0x000fe40000000000 */
[----:B-1----:R-:W-:-:S03]  /*0d90*/  IMAD.MOV.U32 R14, RZ, RZ, RZ ;  /* 0x000000ffff0e7224 */ /* 0x002fc600078e00ff */
[----:B------:R-:W-:-:S04]  /*0da0*/  ISETP.GE.AND P3, PT, R0, UR8, PT ;  /* 0x0000000800007c0c */ /* 0x000fc8000bf66270 */
[----:B------:R-:W-:-:S04]  /*0db0*/  ISETP.GT.AND P3, PT, R2, 0x1, !P3 ;  /* 0x000000010200780c */ /* 0x000fc80005f64270 */
[----:B------:R-:W-:-:S13]  /*0dc0*/  PLOP3.LUT P3, PT, P3, P2, PT, 0x80, 0x8 ;  /* 0x000000000008781c */ /* 0x000fda0001f65070 */
[----:B------:R-:W-:Y:S05]  /*0dd0*/  @!P3 BRA `(.L_x_40) ;  /* 0x000000000004b947 */ /* 0x000fea0003800000 */
[----:B------:R0:W5:Y:S02]  /*0de0*/  LDG.E R14, desc[UR6][R10.64+-0x8] ;  /* 0xfffff8060a0e7981 */ /* 0x000164000c1e1900 */
.L_x_40:
[----:B------:R-:W-:Y:S05]  /*0df0*/  BSYNC.RECONVERGENT B0 ;  /* 0x0000000000007941 */ /* 0x000fea0003800200 */
.L_x_39:
[----:B------:R-:W1:Y:S01]  /*0e00*/  LDCU UR10, c[0x3][0x28] ;  /* 0x00c00500ff0a77ac */ /* 0x000e620008000800 */
[----:B------:R-:W-:Y:S01]  /*0e10*/  VIMNMX.U32 R0, PT, PT, R6, R9, !PT ;  /* 0x0000000906007248 */ /* 0x000fe20007fe0000 */
[----:B------:R-:W-:Y:S03]  /*0e20*/  BSSY.RECONVERGENT B0, `(.L_x_41) ;  /* 0x000000b000007945 */ /* 0x000fe60003800200 */
[----:B------:R-:W-:Y:S01]  /*0e30*/  ISETP.GE.U32.AND P3, PT, R0, 0x10, PT ;  /* 0x000000100000780c */ /* 0x000fe20003f66070 */
[----:B------:R-:W-:Y:S02]  /*0e40*/  VIADD R0, R12, UR8 ;  /* 0x000000080c007c36 */ /* 0x000fe40008000000 */
[----:B-1---5:R-:W-:-:S10]  /*0e50*/  FFMA R19, R14, UR10, R19 ;  /* 0x0000000a0e137c23 */ /* 0x022fd40008000013 */
[----:B------:R-:W-:Y:S05]  /*0e60*/  @!P3 BRA `(.L_x_42) ;  /* 0x000000000014b947 */ /* 0x000fea0003800000 */
[----:B------:R-:W-:Y:S01]  /*0e70*/  ISETP.LT.OR P3, PT, R2, 0x1, !P2 ;  /* 0x000000010200780c */ /* 0x000fe20005761670 */
[----:B------:R-:W-:-:S12]  /*0e80*/  IMAD.MOV.U32 R12, RZ, RZ, RZ ;  /* 0x000000ffff0c7224 */ /* 0x000fd800078e00ff */
[----:B------:R-:W-:Y:S05]  /*0e90*/  @P3 BRA `(.L_x_43) ;  /* 0x00000000000c3947 */ /* 0x000fea0003800000 */
[----:B------:R1:W5:Y:S01]  /*0ea0*/  LDG.E R12, desc[UR6][R10.64+-0x4] ;  /* 0xfffffc060a0c7981 */ /* 0x000362000c1e1900 */
[----:B------:R-:W-:Y:S05]  /*0eb0*/  BRA `(.L_x_43) ;  /* 0x0000000000047947 */ /* 0x000fea0003800000 */
.L_x_42:
[----:B------:R2:W1:Y:S02]  /*0ec0*/  LDS R12, [R5+-0x4] ;  /* 0xfffffc00050c7984 */ /* 0x0004640000000800 */
.L_x_43:
[----:B------:R-:W-:Y:S05]  /*0ed0*/  BSYNC.RECONVERGENT B0 ;  /* 0x0000000000007941 */ /* 0x000fea0003800200 */
.L_x_41:
        /* <DEDUP_REMOVED lines=13> */
.L_x_45:
[----:B------:R1:W0:Y:S02]  /*0fb0*/  LDS R14, [R5] ;  /* 0x00000000050e7984 */ /* 0x0002240000000800 */
.L_x_46:
[----:B------:R-:W-:Y:S05]  /*0fc0*/  BSYNC.RECONVERGENT B0 ;  /* 0x0000000000007941 */ /* 0x000fea0003800200 */
.L_x_44:
        /* <DEDUP_REMOVED lines=11> */
.L_x_48:
[----:B------:R0:W0:Y:S02]  /*1080*/  LDS R12, [R5+0x4] ;  /* 0x00000400050c7984 */ /* 0x0000240000000800 */
.L_x_49:
[----:B------:R-:W-:Y:S05]  /*1090*/  BSYNC.RECONVERGENT B0 ;  /* 0x0000000000007941 */ /* 0x000fea0003800200 */
.L_x_47:
        /* <DEDUP_REMOVED lines=10> */
.L_x_51:
[----:B------:R0:W0:Y:S02]  /*1140*/  LDS R12, [R5+0x8] ;  /* 0x00000800050c7984 */ /* 0x0000240000000800 */
.L_x_52:
[----:B------:R-:W-:Y:S05]  /*1150*/  BSYNC.RECONVERGENT B0 ;  /* 0x0000000000007941 */ /* 0x000fea0003800200 */
.L_x_50:
[----:B-1----:R-:W-:Y:S01]  /*1160*/  VIADD R15, R9, 0x1 ;  /* 0x00000001090f7836 */ /* 0x002fe20000000000 */
[----:B------:R-:W1:Y:S01]  /*1170*/  LDCU UR10, c[0x3][0x38] ;  /* 0x00c00700ff0a77ac */ /* 0x000e620008000800 */
[----:B------:R-:W-:Y:S01]  /*1180*/  VIADD R13, R13, UR8 ;  /* 0x000000080d0d7c36 */ /* 0x000fe20008000000 */
[----:B------:R-:W-:Y:S01]  /*1190*/  BSSY.RECONVERGENT B0, `(.L_x_53) ;  /* 0x0000014000007945 */ /* 0x000fe20003800200 */
[----:B------:R-:W-:Y:S01]  /*11a0*/  VIADD R17, R3, 0x1 ;  /* 0x0000000103117836 */ /* 0x000fe20000000000 */
[----:B0-----:R-:W-:Y:S02]  /*11b0*/  VIMNMX.U32 R10, PT, PT, R8, R15, !PT ;  /* 0x0000000f080a7248 */ /* 0x001fe40007fe0000 */
[----:B------:R-:W-:Y:S02]  /*11c0*/  IADD3 R11, P2, PT, R2, R13, RZ ;  /* 0x0000000d020b7210 */ /* 0x000fe40007f5e0ff */
[----:B------:R-:W-:Y:S02]  /*11d0*/  ISETP.GT.U32.AND P3, PT, R10, 0xf, PT ;  /* 0x0000000f0a00780c */ /* 0x000fe40003f64070 */
[----:B------:R-:W-:-:S02]  /*11e0*/  LEA.HI.X.SX32 R16, R13, R7, 0x1, P2 ;  /* 0x000000070d107211 */ /* 0x000fc400010f0eff */
[----:B------:R-:W-:-:S04]  /*11f0*/  LEA R10, P2, R11, UR4, 0x2 ;  /* 0x000000040b0a7c11 */ /* 0x000fc8000f8410ff */
[----:B------:R-:W-:Y:S02]  /*1200*/  LEA.HI.X R11, R11, UR5, R16, 0x2, P2 ;  /* 0x000000050b0b7c11 */ /* 0x000fe400090f1410 */
[C---:B------:R-:W-:Y:S01]  /*1210*/  ISETP.GE.AND P2, PT, R17.reuse, UR9, PT ;  /* 0x0000000911007c0c */ /* 0x040fe2000bf46270 */
[----:B-1---5:R-:W-:Y:S02]  /*1220*/  FFMA R19, R12, UR10, R19 ;  /* 0x0000000a0c137c23 */ /* 0x022fe40008000013 */
[----:B------:R0:W1:Y:S01]  /*1230*/  @!P3 LDS R14, [R5+0x38] ;  /* 0x00003800050eb984 */ /* 0x0000620000000800 */
        /* <DEDUP_REMOVED lines=9> */
.L_x_54:
[----:B------:R-:W-:Y:S05]  /*12d0*/  BSYNC.RECONVERGENT B0 ;  /* 0x0000000000007941 */ /* 0x000fea0003800200 */
.L_x_53:
        /* <DEDUP_REMOVED lines=12> */
.L_x_56:
[----:B------:R1:W0:Y:S02]  /*13a0*/  LDS R12, [R5+0x3c] ;  /* 0x00003c00050c7984 */ /* 0x0002240000000800 */
.L_x_57:
[----:B------:R-:W-:Y:S05]  /*13b0*/  BSYNC.RECONVERGENT B0 ;  /* 0x0000000000007941 */ /* 0x000fea0003800200 */
.L_x_55:
[----:B------:R-:W0:Y:S01]  /*13c0*/  LDCU UR10, c[0x3][0x40] ;  /* 0x00c00800ff0a77ac */ /* 0x000e220008000800 */
[----:B------:R-:W-:Y:S01]  /*13d0*/  VIMNMX.U32 R14, PT, PT, R4, R15, !PT ;  /* 0x0000000f040e7248 */ /* 0x000fe20007fe0000 */
[----:B------:R-:W-:Y:S03]  /*13e0*/  BSSY.RECONVERGENT B0, `(.L_x_58) ;  /* 0x000000c000007945 */ /* 0x000fe60003800200 */
[----:B------:R-:W-:Y:S01]  /*13f0*/  ISETP.GE.U32.AND P3, PT, R14, 0x10, PT ;  /* 0x000000100e00780c */ /* 0x000fe20003f66070 */
[----:B0----5:R-:W-:-:S12]  /*1400*/  FFMA R19, R12, UR10, R19 ;  /* 0x0000000a0c137c23 */ /* 0x021fd80008000013 */
[----:B------:R-:W-:Y:S05]  /*1410*/  @!P3 BRA `(.L_x_59) ;  /* 0x00000000001cb947 */ /* 0x000fea0003800000 */
[----:B------:R-:W-:Y:S01]  /*1420*/  ISETP.LT.OR P3, PT, R2, RZ, !P2 ;  /* 0x000000ff0200720c */ /* 0x000fe20005761670 */
[----:B------:R-:W-:-:S12]  /*1430*/  IMAD.MOV.U32 R16, RZ, RZ, RZ ;  /* 0x000000ffff107224 */ /* 0x000fd800078e00ff */
[----:B------:R-:W-:Y:S05]  /*1440*/  @P3 BRA `(.L_x_60) ;  /* 0x0000000000143947 */ /* 0x000fea0003800000 */
[----:B------:R-:W0:Y:S02]  /*1450*/  LDC.64 R16, c[0x0][0x380] ;  /* 0x0000e000ff107b82 */ /* 0x000e240000000a00 */
[----:B0-----:R-:W-:-:S06]  /*1460*/  IMAD.WIDE R16, R0, 0x4, R16 ;  /* 0x0000000400107825 */ /* 0x001fcc00078e0210 */
[----:B------:R0:W5:Y:S01]  /*1470*/  LDG.E R16, desc[UR6][R16.64] ;  /* 0x0000000610107981 */ /* 0x000162000c1e1900 */
[----:B------:R-:W-:Y:S05]  /*1480*/  BRA `(.L_x_60) ;  /* 0x0000000000047947 */ /* 0x000fea0003800000 */
.L_x_59:
[----:B------:R0:W0:Y:S02]  /*1490*/  LDS R16, [R5+0x40] ;  /* 0x0000400005107984 */ /* 0x0000240000000800 */
.L_x_60:
[----:B------:R-:W-:Y:S05]  /*14a0*/  BSYNC.RECONVERGENT B0 ;  /* 0x0000000000007941 */ /* 0x000fea0003800200 */
.L_x_58:
        /* <DEDUP_REMOVED lines=11> */
.L_x_62:
[----:B------:R0:W0:Y:S02]  /*1560*/  LDS R12, [R5+0x44] ;  /* 0x00004400050c7984 */ /* 0x0000240000000800 */
.L_x_63:
[----:B------:R-:W-:Y:S05]  /*1570*/  BSYNC.RECONVERGENT B0 ;  /* 0x0000000000007941 */ /* 0x000fea0003800200 */
.L_x_61:
        /* <DEDUP_REMOVED lines=10> */
.L_x_65:
[----:B------:R0:W0:Y:S02]  /*1620*/  LDS R12, [R5+0x48] ;  /* 0x00004800050c7984 */ /* 0x0000240000000800 */
.L_x_66:
[----:B------:R-:W-:Y:S05]  /*1630*/  BSYNC.RECONVERGENT B0 ;  /* 0x0000000000007941 */ /* 0x000fea0003800200 */
.L_x_64:
[----:B01----:R-:W-:Y:S01]  /*1640*/  VIADD R11, R9, 0x2 ;  /* 0x00000002090b7836 */ /* 0x003fe20000000000 */
[----:B------:R-:W0:Y:S01]  /*1650*/  LDCU UR10, c[0x3][0x4c] ;  /* 0x00c00980ff0a77ac */ /* 0x000e220008000800 */
[----:B------:R-:W-:Y:S01]  /*1660*/  VIADD R13, R13, UR8 ;  /* 0x000000080d0d7c36 */ /* 0x000fe20008000000 */
[----:B------:R-:W-:Y:S02]  /*1670*/  BSSY.RECONVERGENT B0, `(.L_x_67) ;  /* 0x0000014000007945 */ /* 0x000fe40003800200 */
[----:B------:R-:W-:Y:S02]  /*1680*/  VIMNMX.U32 R8, PT, PT, R8, R11, !PT ;  /* 0x0000000b08087248 */ /* 0x000fe40007fe0000 */
[----:B------:R-:W-:Y:S02]  /*1690*/  IADD3 R9, P2, PT, R2, R13, RZ ;  /* 0x0000000d02097210 */ /* 0x000fe40007f5e0ff */
[----:B------:R-:W-:Y:S02]  /*16a0*/  ISETP.GT.U32.AND P3, PT, R8, 0xf, PT ;  /* 0x0000000f0800780c */ /* 0x000fe40003f64070 */
[----:B------:R-:W-:Y:S01]  /*16b0*/  LEA.HI.X.SX32 R10, R13, R7, 0x1, P2 ;  /* 0x000000070d0a7211 */ /* 0x000fe200010f0eff */
[----:B------:R-:W-:Y:S01]  /*16c0*/  VIADD R13, R3, 0x2 ;  /* 0x00000002030d7836 */ /* 0x000fe20000000000 */
[----:B------:R-:W-:-:S04]  /*16d0*/  LEA R8, P2, R9, UR4, 0x2 ;  /* 0x0000000409087c11 */ /* 0x000fc8000f8410ff */
[----:B------:R-:W-:Y:S02]  /*16e0*/  LEA.HI.X R9, R9, UR5, R10, 0x2, P2 ;  /* 0x0000000509097c11 */ /* 0x000fe400090f140a */
[C---:B------:R-:W-:Y:S01]  /*16f0*/  ISETP.GE.AND P2, PT, R13.reuse, UR9, PT ;  /* 0x000000090d007c0c */ /* 0x040fe2000bf46270 */
[----:B0----5:R-:W-:Y:S02]  /*1700*/  FFMA R12, R12, UR10, R19 ;  /* 0x0000000a0c0c7c23 */ /* 0x021fe40008000013 */
[----:B------:R0:W1:Y:S01]  /*1710*/  @!P3 LDS R7, [R5+0x78] ;  /* 0x000078000507b984 */ /* 0x0000620000000800 */
[----:B------:R-:W-:Y:S01]  /*1720*/  ISETP.GT.AND P2, PT, R13, -0x1, !P2 ;  /* 0xffffffff0d00780c */ /* 0x000fe20005744270 */
[----:B------:R-:W-:-:S12]  /*1730*/  @!P3 BRA `(.L_x_68) ;  /* 0x00000000001cb947 */ /* 0x000fd80003800000 */
[----:B-1----:R-:W-:-:S05]  /*1740*/  VIADD R7, R2, 0xfffffffe ;  /* 0xfffffffe02077836 */ /* 0x002fca0000000000 */
[----:B------:R-:W-:Y:S01]  /*1750*/  ISETP.GE.AND P3, PT, R7, UR8, PT ;  /* 0x0000000807007c0c */ /* 0x000fe2000bf66270 */
[----:B------:R-:W-:-:S03]  /*1760*/  IMAD.MOV.U32 R7, RZ, RZ, RZ ;  /* 0x000000ffff077224 */ /* 0x000fc600078e00ff */
[----:B------:R-:W-:-:S04]  /*1770*/  ISETP.GT.AND P3, PT, R2, 0x1, !P3 ;  /* 0x000000010200780c */ /* 0x000fc80005f64270 */
[----:B------:R-:W-:-:S13]  /*1780*/  PLOP3.LUT P3, PT, P3, P2, PT, 0x80, 0x8 ;  /* 0x000000000008781c */ /* 0x000fda0001f65070 */
[----:B------:R-:W-:Y:S05]  /*1790*/  @!P3 BRA `(.L_x_68) ;  /* 0x000000000004b947 */ /* 0x000fea0003800000 */
[----:B------:R1:W5:Y:S02]  /*17a0*/  LDG.E R7, desc[UR6][R8.64+-0x8] ;  /* 0xfffff80608077981 */ /* 0x000364000c1e1900 */
.L_x_68:
[----:B------:R-:W-:Y:S05]  /*17b0*/  BSYNC.RECONVERGENT B0 ;  /* 0x0000000000007941 */ /* 0x000fea0003800200 */
.L_x_67:
        /* <DEDUP_REMOVED lines=12> */
.L_x_70:
[----:B------:R1:W0:Y:S02]  /*1880*/  LDS R0, [R5+0x7c] ;  /* 0x00007c0005007984 */ /* 0x0002240000000800 */
.L_x_71:
[----:B------:R-:W-:Y:S05]  /*1890*/  BSYNC.RECONVERGENT B0 ;  /* 0x0000000000007941 */ /* 0x000fea0003800200 */
.L_x_69:
        /* <DEDUP_REMOVED lines=13> */
.L_x_73:
[----:B------:R0:W0:Y:S02]  /*1970*/  LDS R6, [R5+0x80] ;  /* 0x0000800005067984 */ /* 0x0000240000000800 */
.L_x_74:
[----:B------:R-:W-:Y:S05]  /*1980*/  BSYNC.RECONVERGENT B0 ;  /* 0x0000000000007941 */ /* 0x000fea0003800200 */
.L_x_72:
        /* <DEDUP_REMOVED lines=11> */
.L_x_76:
[----:B------:R0:W0:Y:S02]  /*1a40*/  LDS R0, [R5+0x84] ;  /* 0x0000840005007984 */ /* 0x0000240000000800 */
.L_x_77:
[----:B------:R-:W-:Y:S05]  /*1a50*/  BSYNC.RECONVERGENT B0 ;  /* 0x0000000000007941 */ /* 0x000fea0003800200 */
.L_x_75:
        /* <DEDUP_REMOVED lines=10> */
.L_x_79:
[----:B------:R0:W0:Y:S02]  /*1b00*/  LDS R0, [R5+0x88] ;  /* 0x0000880005007984 */ /* 0x0000240000000800 */
.L_x_80:
[----:B------:R-:W-:Y:S05]  /*1b10*/  BSYNC.RECONVERGENT B0 ;  /* 0x0000000000007941 */ /* 0x000fea0003800200 */
.L_x_78:
[----:B01234-:R-:W0:Y:S01]  /*1b20*/  LDC.64 R4, c[0x0][0x388] ;  /* 0x0000e200ff047b82 */ /* 0x01fe220000000a00 */
[----:B------:R-:W1:Y:S01]  /*1b30*/  LDCU UR4, c[0x3][0x60] ;  /* 0x00c00c00ff0477ac */ /* 0x000e620008000800 */
[----:B------:R-:W-:Y:S02]  /*1b40*/  IMAD R3, R3, UR8, R2 ;  /* 0x0000000803037c24 */ /* 0x000fe4000f8e0202 */
[----:B-1---5:R-:W-:Y:S02]  /*1b50*/  FFMA R15, R0, UR4, R15 ;  /* 0x00000004000f7c23 */ /* 0x022fe4000800000f */
[----:B0-----:R-:W-:-:S05]  /*1b60*/  IMAD.WIDE R2, R3, 0x4, R4 ;  /* 0x0000000403027825 */ /* 0x001fca00078e0204 */
[----:B------:R-:W-:Y:S01]  /*1b70*/  STG.E desc[UR6][R2.64], R15 ;  /* 0x0000000f02007986 */ /* 0x000fe2000c101906 */
[----:B------:R-:W-:Y:S05]  /*1b80*/  EXIT ;  /* 0x000000000000794d */ /* 0x000fea0003800000 */
.L_x_81:
        /* <DEDUP_REMOVED lines=15> */
.L_x_93:


//--------------------- .text._Z33convolution2D_with_halo_in_sharedPfS_ii --------------------------
	.section	.text._Z33convolution2D_with_halo_in_sharedPfS_ii,"ax",@progbits
	.align	128
        .global         _Z33convolution2D_with_halo_in_sharedPfS_ii
        .type           _Z33convolution2D_with_halo_in_sharedPfS_ii,@function
        .size           _Z33convolution2D_with_halo_in_sharedPfS_ii,(.L_x_94 - _Z33convolution2D_with_halo_in_sharedPfS_ii)
        .other          _Z33convolution2D_with_halo_in_sharedPfS_ii,@"STO_CUDA_ENTRY STV_DEFAULT"
_Z33convolution2D_with_halo_in_sharedPfS_ii:
.text._Z33convolution2D_with_halo_in_sharedPfS_ii:
[----:B------:R-:W-:Y:S01]  /*0000*/  LDC R1, c[0x0][0x37c] ;  /* 0x0000df00ff017b82 */ /* 0x000fe20000000800 */
[----:B------:R-:W0:Y:S01]  /*0010*/  S2R R6, SR_CgaCtaId ;  /* 0x0000000000067919 */ /* 0x000e220000008800 */
[----:B------:R-:W-:Y:S01]  /*0020*/  MOV R3, 0x400 ;  /* 0x0000040000037802 */ /* 0x000fe20000000f00 */
[----:B------:R-:W1:Y:S01]  /*0030*/  LDCU.64 UR6, c[0x0][0x390] ;  /* 0x00007200ff0677ac */ /* 0x000e620008000a00 */
[----:B------:R-:W-:Y:S01]  /*0040*/  BSSY.RECONVERGENT B0, `(.L_x_82) ;  /* 0x000001f000007945 */ /* 0x000fe20003800200 */
[----:B------:R-:W2:Y:S01]  /*0050*/  S2R R11, SR_TID.Y ;  /* 0x00000000000b7919 */ /* 0x000ea20000002200 */
[----:B------:R-:W3:Y:S01]  /*0060*/  LDCU.64 UR4, c[0x0][0x358] ;  /* 0x00006b00ff0477ac */ /* 0x000ee20008000a00 */
[----:B------:R-:W4:Y:S01]  /*0070*/  S2R R0, SR_TID.X ;  /* 0x0000000000007919 */ /* 0x000f220000002100 */
[----:B------:R-:W5:Y:S01]  /*0080*/  S2R R2, SR_CTAID.Y ;  /* 0x0000000000027919 */ /* 0x000f620000002600 */
[----:B------:R-:W1:Y:S01]  /*0090*/  S2R R5, SR_CTAID.X ;  /* 0x0000000000057919 */ /* 0x000e620000002500 */
[----:B0-----:R-:W-:-:S05]  /*00a0*/  LEA R3, R6, R3, 0x18 ;  /* 0x0000000306037211 */ /* 0x001fca00078ec0ff */
[----:B--2---:R-:W-:Y:S01]  /*00b0*/  IMAD R7, R11, 0x50, R3 ;  /* 0x000000500b077824 */ /* 0x004fe200078e0203 */
[----:B----4-:R-:W-:-:S04]  /*00c0*/  VIMNMX.U32 R6, PT, PT, R0, R11, !PT ;  /* 0x0000000b00067248 */ /* 0x010fc80007fe0000 */
[----:B------:R-:W-:Y:S01]  /*00d0*/  ISETP.GT.U32.AND P0, PT, R6, 0x13, PT ;  /* 0x000000130600780c */ /* 0x000fe20003f04070 */
[----:B-----5:R-:W-:Y:S02]  /*00e0*/  IMAD R2, R2, 0x10, R11 ;  /* 0x0000001002027824 */ /* 0x020fe400078e020b */
[C---:B-1----:R-:W-:Y:S01]  /*00f0*/  IMAD R3, R5.reuse, 0x10, R0 ;  /* 0x0000001005037824 */ /* 0x042fe200078e0200 */
[----:B------:R-:W-:Y:S01]  /*0100*/  LEA R5, R5, 0xfffffffe, 0x4 ;  /* 0xfffffffe05057811 */ /* 0x000fe200078e20ff */
[----:B------:R-:W-:-:S04]  /*0110*/  VIADD R4, R2, 0xfffffffe ;  /* 0xfffffffe02047836 */ /* 0x000fc80000000000 */
[C---:B------:R-:W-:Y:S01]  /*0120*/  IMAD R8, R4.reuse, UR6, RZ ;  /* 0x0000000604087c24 */ /* 0x040fe2000f8e02ff */
[----:B------:R-:W-:Y:S01]  /*0130*/  ISETP.GE.AND P1, PT, R4, UR7, PT ;  /* 0x0000000704007c0c */ /* 0x000fe2000bf26270 */
[----:B------:R-:W-:-:S03]  /*0140*/  IMAD R4, R0, 0x4, R7 ;  /* 0x0000000400047824 */ /* 0x000fc600078e0207 */
[----:B------:R-:W-:Y:S01]  /*0150*/  ISETP.GT.U32.AND P1, PT, R2, 0x1, !P1 ;  /* 0x000000010200780c */ /* 0x000fe20004f24070 */
[----:B---3--:R-:W-:-:S12]  /*0160*/  @P0 BRA `(.L_x_83) ;  /* 0x0000000000300947 */ /* 0x008fd80003800000 */
[----:B------:R-:W-:-:S04]  /*0170*/  IADD3 R9, PT, PT, R3, -0x2, RZ ;  /* 0xfffffffe03097810 */ /* 0x000fc80007ffe0ff */
[----:B------:R-:W-:-:S04]  /*0180*/  ISETP.GE.AND P0, PT, R9, UR6, PT ;  /* 0x0000000609007c0c */ /* 0x000fc8000bf06270 */
[----:B------:R-:W-:-:S04]  /*0190*/  ISETP.GT.AND P0, PT, R9, -0x1, !P0 ;  /* 0xffffffff0900780c */ /* 0x000fc80004704270 */
[----:B------:R-:W-:-:S13]  /*01a0*/  PLOP3.LUT P0, PT, P0, P1, PT, 0x80, 0x8 ;  /* 0x000000000008781c */ /* 0x000fda0000703070 */
[----:B------:R-:W-:Y:S05]  /*01b0*/  @!P0 BRA `(.L_x_84) ;  /* 0x0000000000188947 */ /* 0x000fea0003800000 */
[----:B------:R-:W0:Y:S01]  /*01c0*/  LDC.64 R6, c[0x0][0x380] ;  /* 0x0000e000ff067b82 */ /* 0x000e220000000a00 */
[----:B------:R-:W-:-:S04]  /*01d0*/  IMAD.IADD R9, R8, 0x1, R9 ;  /* 0x0000000108097824 */ /* 0x000fc800078e0209 */
[----:B0-----:R-:W-:-:S06]  /*01e0*/  IMAD.WIDE R6, R9, 0x4, R6 ;  /* 0x0000000409067825 */ /* 0x001fcc00078e0206 */
[----:B------:R-:W2:Y:S04]  /*01f0*/  LDG.E R7, desc[UR4][R6.64] ;  /* 0x0000000406077981 */ /* 0x000ea8000c1e1900 */
[----:B--2---:R0:W-:Y:S01]  /*0200*/  STS [R4], R7 ;  /* 0x0000000704007388 */ /* 0x0041e20000000800 */
[----:B------:R-:W-:Y:S05]  /*0210*/  BRA `(.L_x_83) ;  /* 0x0000000000047947 */ /* 0x000fea0003800000 */
.L_x_84:
[----:B------:R1:W-:Y:S02]  /*0220*/  STS [R4], RZ ;  /* 0x000000ff04007388 */ /* 0x0003e40000000800 */
.L_x_83:
[----:B------:R-:W-:Y:S05]  /*0230*/  BSYNC.RECONVERGENT B0 ;  /* 0x0000000000007941 */ /* 0x000fea0003800200 */
.L_x_82:
[----:B------:R-:W-:Y:S01]  /*0240*/  ISETP.GT.U32.AND P2, PT, R11, 0x13, PT ;  /* 0x000000130b00780c */ /* 0x000fe20003f44070 */
[----:B------:R-:W-:Y:S01]  /*0250*/  BSSY.RECONVERGENT B0, `(.L_x_85) ;  /* 0x000001b000007945 */ /* 0x000fe20003800200 */
[----:B------:R-:W-:Y:S02]  /*0260*/  ISETP.GE.AND P0, PT, R2, UR7, PT ;  /* 0x0000000702007c0c */ /* 0x000fe4000bf06270 */
[C---:B------:R-:W-:Y:S02]  /*0270*/  ISETP.GT.U32.OR P2, PT, R0.reuse, 0x3, P2 ;  /* 0x000000030000780c */ /* 0x040fe40001744470 */
[----:B------:R-:W-:Y:S02]  /*0280*/  ISETP.GE.OR P0, PT, R3, UR6, P0 ;  /* 0x0000000603007c0c */ /* 0x000fe40008706670 */
[----:B------:R-:W-:Y:S02]  /*0290*/  ISETP.GT.U32.AND P3, PT, R11, 0x3, PT ;  /* 0x000000030b00780c */ /* 0x000fe40003f64070 */
[----:B------:R-:W-:-:S02]  /*02a0*/  ISETP.GT.U32.OR P0, PT, R0, 0xf, P0 ;  /* 0x0000000f0000780c */ /* 0x000fc40000704470 */
[----:B------:R-:W-:Y:S02]  /*02b0*/  LOP3.LUT P4, RZ, R0, 0x3fc, R11, 0xc8, !PT ;  /* 0x000003fc00ff7812 */ /* 0x000fe4000788c80b */
[----:B------:R-:W-:Y:S01]  /*02c0*/  ISETP.GT.U32.OR P0, PT, R11, 0xf, P0 ;  /* 0x0000000f0b00780c */ /* 0x000fe20000704470 */
[----:B------:R-:W-:Y:S01]  /*02d0*/  VIADD R11, R2, 0xe ;  /* 0x0000000e020b7836 */ /* 0x000fe20000000000 */
[C---:B------:R-:W-:Y:S02]  /*02e0*/  ISETP.GT.U32.OR P3, PT, R0.reuse, 0x13, P3 ;  /* 0x000000130000780c */ /* 0x040fe40001f64470 */
[----:B------:R-:W-:Y:S01]  /*02f0*/  IADD3 R10, PT, PT, R0, 0x10, RZ ;  /* 0x00000010000a7810 */ /* 0x000fe20007ffe0ff */
[----:B------:R-:W-:Y:S10]  /*0300*/  @P2 BRA `(.L_x_86) ;  /* 0x00000000003c2947 */ /* 0x000ff40003800000 */
[----:B------:R-:W-:-:S05]  /*0310*/  IMAD.IADD R6, R5, 0x1, R10 ;  /* 0x0000000105067824 */ /* 0x000fca00078e020a */
[----:B------:R-:W-:-:S04]  /*0320*/  ISETP.GE.AND P2, PT, R6, UR6, PT ;  /* 0x0000000606007c0c */ /* 0x000fc8000bf46270 */
[----:B------:R-:W-:-:S04]  /*0330*/  ISETP.GT.AND P2, PT, R6, -0x1, !P2 ;  /* 0xffffffff0600780c */ /* 0x000fc80005744270 */
[----:B------:R-:W-:-:S13]  /*0340*/  PLOP3.LUT P2, PT, P2, P1, PT, 0x80, 0x8 ;  /* 0x000000000008781c */ /* 0x000fda0001743070 */
[----:B------:R2:W-:Y:S01]  /*0350*/  @!P2 STS [R4+0x40], RZ ;  /* 0x000040ff0400a388 */ /* 0x0005e20000000800 */
[----:B------:R-:W-:Y:S05]  /*0360*/  @!P2 BRA `(.L_x_86) ;  /* 0x000000000024a947 */ /* 0x000fea0003800000 */
[----:B------:R-:W3:Y:S01]  /*0370*/  LDCU.64 UR8, c[0x0][0x380] ;  /* 0x00007000ff0877ac */ /* 0x000ee20008000a00 */
[----:B------:R-:W-:Y:S02]  /*0380*/  SHF.R.S32.HI R6, RZ, 0x1f, R8 ;  /* 0x0000001fff067819 */ /* 0x000fe40000011408 */
[----:B------:R-:W-:Y:S02]  /*0390*/  IADD3 R8, P1, P2, R8, R5, R0 ;  /* 0x0000000508087210 */ /* 0x000fe40007a3e000 */
[----:B0-----:R-:W-:-:S04]  /*03a0*/  SHF.R.S32.HI R7, RZ, 0x1f, R5 ;  /* 0x0000001fff077819 */ /* 0x001fc80000011405 */
[----:B------:R-:W-:Y:S02]  /*03b0*/  IADD3.X R7, PT, PT, R6, R7, RZ, P1, P2 ;  /* 0x0000000706077210 */ /* 0x000fe40000fe44ff */
[----:B---3--:R-:W-:-:S04]  /*03c0*/  LEA R6, P1, R8, UR8, 0x2 ;  /* 0x0000000808067c11 */ /* 0x008fc8000f8210ff */
[----:B------:R-:W-:-:S06]  /*03d0*/  LEA.HI.X R7, R8, UR9, R7, 0x2, P1 ;  /* 0x0000000908077c11 */ /* 0x000fcc00088f1407 */
[----:B------:R-:W3:Y:S04]  /*03e0*/  LDG.E R7, desc[UR4][R6.64+0x40] ;  /* 0x0000400406077981 */ /* 0x000ee8000c1e1900 */
[----:B---3--:R3:W-:Y:S02]  /*03f0*/  STS [R4+0x40], R7 ;  /* 0x0000400704007388 */ /* 0x0087e40000000800 */
.L_x_86:
[----:B------:R-:W-:Y:S05]  /*0400*/  BSYNC.RECONVERGENT B0 ;  /* 0x0000000000007941 */ /* 0x000fea0003800200 */
.L_x_85:
[----:B------:R-:W-:Y:S01]  /*0410*/  BSSY.RECONVERGENT B0, `(.L_x_87) ;  /* 0x000000e000007945 */ /* 0x000fe20003800200 */
[----:B------:R-:W-:-:S03]  /*0420*/  IMAD R8, R11, UR6, RZ ;  /* 0x000000060b087c24 */ /* 0x000fc6000f8e02ff */
[----:B------:R-:W-:Y:S05]  /*0430*/  @P3 BRA `(.L_x_88) ;  /* 0x00000000002c3947 */ /* 0x000fea0003800000 */
[----:B------:R-:W-:Y:S01]  /*0440*/  VIADD R9, R3, 0xfffffffe ;  /* 0xfffffffe03097836 */ /* 0x000fe20000000000 */
[----:B------:R-:W-:-:S04]  /*0450*/  ISETP.GE.AND P1, PT, R11, UR7, PT ;  /* 0x000000070b007c0c */ /* 0x000fc8000bf26270 */
[----:B------:R-:W-:-:S04]  /*0460*/  ISETP.LT.AND P1, PT, R9, UR6, !P1 ;  /* 0x0000000609007c0c */ /* 0x000fc8000cf21270 */
[----:B------:R-:W-:-:S13]  /*0470*/  ISETP.GT.AND P1, PT, R9, -0x1, P1 ;  /* 0xffffffff0900780c */ /* 0x000fda0000f24270 */
[----:B------:R4:W-:Y:S01]  /*0480*/  @!P1 STS [R4+0x500], RZ ;  /* 0x000500ff04009388 */ /* 0x0009e20000000800 */
[----:B------:R-:W-:Y:S05]  /*0490*/  @!P1 BRA `(.L_x_88) ;  /* 0x0000000000149947 */ /* 0x000fea0003800000 */
[----:B0--3--:R-:W0:Y:S01]  /*04a0*/  LDC.64 R6, c[0x0][0x380] ;  /* 0x0000e000ff067b82 */ /* 0x009e220000000a00 */
[----:B------:R-:W-:-:S05]  /*04b0*/  IADD3 R9, PT, PT, R9, R8, RZ ;  /* 0x0000000809097210 */ /* 0x000fca0007ffe0ff */
[----:B0-----:R-:W-:-:S06]  /*04c0*/  IMAD.WIDE R6, R9, 0x4, R6 ;  /* 0x0000000409067825 */ /* 0x001fcc00078e0206 */
[----:B------:R-:W3:Y:S04]  /*04d0*/  LDG.E R7, desc[UR4][R6.64] ;  /* 0x0000000406077981 */ /* 0x000ee8000c1e1900 */
[----:B---3--:R0:W-:Y:S02]  /*04e0*/  STS [R4+0x500], R7 ;  /* 0x0005000704007388 */ /* 0x0081e40000000800 */
.L_x_88:
[----:B------:R-:W-:Y:S05]  /*04f0*/  BSYNC.RECONVERGENT B0 ;  /* 0x0000000000007941 */ /* 0x000fea0003800200 */
.L_x_87:
[----:B------:R-:W-:Y:S04]  /*0500*/  BSSY.RECONVERGENT B0, `(.L_x_89) ;  /* 0x0000011000007945 */ /* 0x000fe80003800200 */
[----:B------:R-:W-:Y:S05]  /*0510*/  @P4 BRA `(.L_x_90) ;  /* 0x00000000003c4947 */ /* 0x000fea0003800000 */
[----:B------:R-:W-:Y:S01]  /*0520*/  IMAD.IADD R10, R5, 0x1, R10 ;  /* 0x00000001050a7824 */ /* 0x000fe200078e020a */
[----:B------:R-:W-:-:S04]  /*0530*/  ISETP.GE.AND P1, PT, R11, UR7, PT ;  /* 0x000000070b007c0c */ /* 0x000fc8000bf26270 */
[----:B------:R-:W-:-:S04]  /*0540*/  ISETP.LT.AND P1, PT, R10, UR6, !P1 ;  /* 0x000000060a007c0c */ /* 0x000fc8000cf21270 */
[----:B------:R-:W-:-:S13]  /*0550*/  ISETP.GT.AND P1, PT, R10, -0x1, P1 ;  /* 0xffffffff0a00780c */ /* 0x000fda0000f24270 */
[----:B------:R0:W-:Y:S01]  /*0560*/  @!P1 STS [R4+0x540], RZ ;  /* 0x000540ff04009388 */ /* 0x0001e20000000800 */
[----:B------:R-:W-:Y:S05]  /*0570*/  @!P1 BRA `(.L_x_90) ;  /* 0x0000000000249947 */ /* 0x000fea0003800000 */
[----:B------:R-:W5:Y:S01]  /*0580*/  LDCU.64 UR8, c[0x0][0x380] ;  /* 0x00007000ff0877ac */ /* 0x000f620008000a00 */
[----:B------:R-:W-:Y:S02]  /*0590*/  IADD3 R0, P1, P2, R8, R5, R0 ;  /* 0x0000000508007210 */ /* 0x000fe40007a3e000 */
[----:B------:R-:W-:Y:S02]  /*05a0*/  SHF.R.S32.HI R8, RZ, 0x1f, R8 ;  /* 0x0000001fff087819 */ /* 0x000fe40000011408 */
[----:B------:R-:W-:-:S04]  /*05b0*/  SHF.R.S32.HI R5, RZ, 0x1f, R5 ;  /* 0x0000001fff057819 */ /* 0x000fc80000011405 */
[----:B------:R-:W-:Y:S02]  /*05c0*/  IADD3.X R5, PT, PT, R8, R5, RZ, P1, P2 ;  /* 0x0000000508057210 */ /* 0x000fe40000fe44ff */
[----:B-----5:R-:W-:-:S04]  /*05d0*/  LEA R6, P1, R0, UR8, 0x2 ;  /* 0x0000000800067c11 */ /* 0x020fc8000f8210ff */
[----:B0--3--:R-:W-:-:S06]  /*05e0*/  LEA.HI.X R7, R0, UR9, R5, 0x2, P1 ;  /* 0x0000000900077c11 */ /* 0x009fcc00088f1405 */
[----:B------:R-:W3:Y:S04]  /*05f0*/  LDG.E R7, desc[UR4][R6.64+0x40] ;  /* 0x0000400406077981 */ /* 0x000ee8000c1e1900 */
[----:B---3--:R0:W-:Y:S02]  /*0600*/  STS [R4+0x540], R7 ;  /* 0x0005400704007388 */ /* 0x0081e40000000800 */
.L_x_90:
[----:B------:R-:W-:Y:S05]  /*0610*/  BSYNC.RECONVERGENT B0 ;  /* 0x0000000000007941 */ /* 0x000fea0003800200 */
.L_x_89:
[----:B------:R-:W-:Y:S06]  /*0620*/  BAR.SYNC.DEFER_BLOCKING 0x0 ;  /* 0x0000000000007b1d */ /* 0x000fec0000010000 */
[----:B------:R-:W-:Y:S05]  /*0630*/  @P0 EXIT ;  /* 0x000000000000094d */ /* 0x000fea0003800000 */
[----:B------:R-:W5:Y:S01]  /*0640*/  LDS R0, [R4] ;  /* 0x0000000004007984 */ /* 0x000f620000000800 */
[----:B------:R-:W5:Y:S01]  /*0650*/  LDCU.128 UR8, c[0x3][URZ] ;  /* 0x00c00000ff0877ac */ /* 0x000f620008000c00 */
[----:B------:R-:W-:Y:S02]  /*0660*/  IMAD R3, R2, UR6, R3 ;  /* 0x0000000602037c24 */ /* 0x000fe4000f8e0203 */
[----:B0--3--:R-:W0:Y:S01]  /*0670*/  LDS R7, [R4+0x4] ;  /* 0x0000040004077984 */ /* 0x009e220000000800 */
[----:B------:R-:W3:Y:S03]  /*0680*/  LDCU.128 UR12, c[0x3][0x10] ;  /* 0x00c00200ff0c77ac */ /* 0x000ee60008000c00 */
[----:B------:R-:W1:Y:S01]  /*0690*/  LDS R8, [R4+0x8] ;  /* 0x0000080004087984 */ /* 0x000e620000000800 */
[----:B------:R-:W2:Y:S03]  /*06a0*/  LDCU UR7, c[0x3][0x60] ;  /* 0x00c00c00ff0777ac */ /* 0x000ea60008000800 */
[----:B------:R-:W4:Y:S04]  /*06b0*/  LDS R9, [R4+0xc] ;  /* 0x00000c0004097984 */ /* 0x000f280000000800 */
[----:B------:R-:W3:Y:S04]  /*06c0*/  LDS R10, [R4+0x10] ;  /* 0x00001000040a7984 */ /* 0x000ee80000000800 */
[----:B------:R-:W2:Y:S04]  /*06d0*/  LDS R11, [R4+0x50] ;  /* 0x00005000040b7984 */ /* 0x000ea80000000800 */
[----:B------:R-:W2:Y:S04]  /*06e0*/  LDS R12, [R4+0x54] ;  /* 0x00005400040c7984 */ /* 0x000ea80000000800 */
[----:B------:R-:W2:Y:S04]  /*06f0*/  LDS R14, [R4+0x58] ;  /* 0x00005800040e7984 */ /* 0x000ea80000000800 */
[----:B------:R-:W2:Y:S04]  /*0700*/  LDS R16, [R4+0x5c] ;  /* 0x00005c0004107984 */ /* 0x000ea80000000800 */
[----:B------:R-:W2:Y:S01]  /*0710*/  LDS R5, [R4+0x60] ;  /* 0x0000600004057984 */ /* 0x000ea20000000800 */
[----:B-----5:R-:W-:-:S03]  /*0720*/  FFMA R6, R0, UR8, RZ ;  /* 0x0000000800067c23 */ /* 0x020fc600080000ff */
[----:B------:R-:W-:Y:S01]  /*0730*/  LDS R13, [R4+0xf8] ;  /* 0x0000f800040d7984 */ /* 0x000fe20000000800 */
[----:B0-----:R-:W-:-:S03]  /*0740*/  FFMA R7, R7, UR9, R6 ;  /* 0x0000000907077c23 */ /* 0x001fc60008000006 */
[----:B------:R-:W0:Y:S01]  /*0750*/  LDS R0, [R4+0xa0] ;  /* 0x0000a00004007984 */ /* 0x000e220000000800 */
[----:B-1----:R-:W-:-:S03]  /*0760*/  FFMA R8, R8, UR10, R7 ;  /* 0x0000000a08087c23 */ /* 0x002fc60008000007 */
[----:B------:R-:W1:Y:S01]  /*0770*/  LDS R6, [R4+0xa4] ;  /* 0x0000a40004067984 */ /* 0x000e620000000800 */
[----:B----4-:R-:W-:-:S03]  /*0780*/  FFMA R9, R9, UR11, R8 ;  /* 0x0000000b09097c23 */ /* 0x010fc60008000008 */
[----:B------:R-:W4:Y:S01]  /*0790*/  LDS R7, [R4+0xa8] ;  /* 0x0000a80004077984 */ /* 0x000f220000000800 */
[----:B------:R-:W5:Y:S01]  /*07a0*/  LDCU.128 UR8, c[0x3][0x20] ;  /* 0x00c00400ff0877ac */ /* 0x000f620008000c00 */
[----:B---3--:R-:W-:Y:S02]  /*07b0*/  FFMA R10, R10, UR12, R9 ;  /* 0x0000000c0a0a7c23 */ /* 0x008fe40008000009 */
[----:B------:R-:W3:Y:S02]  /*07c0*/  LDS R8, [R4+0xac] ;  /* 0x0000ac0004087984 */ /* 0x000ee40000000800 */
[----:B--2---:R-:W-:Y:S02]  /*07d0*/  FFMA R11, R11, UR13, R10 ;  /* 0x0000000d0b0b7c23 */ /* 0x004fe4000800000a */
[----:B------:R-:W2:Y:S02]  /*07e0*/  LDS R9, [R4+0xb0] ;  /* 0x0000b00004097984 */ /* 0x000ea40000000800 */
[----:B------:R-:W-:-:S02]  /*07f0*/  FFMA R11, R12, UR14, R11 ;  /* 0x0000000e0c0b7c23 */ /* 0x000fc4000800000b */
[----:B------:R-:W2:Y:S02]  /*0800*/  LDS R10, [R4+0xf0] ;  /* 0x0000f000040a7984 */ /* 0x000ea40000000800 */
[----:B------:R-:W-:Y:S02]  /*0810*/  FFMA R11, R14, UR15, R11 ;  /* 0x0000000f0e0b7c23 */ /* 0x000fe4000800000b */
[----:B------:R-:W2:Y:S01]  /*0820*/  LDS R12, [R4+0xf4] ;  /* 0x0000f400040c7984 */ /* 0x000ea20000000800 */
[----:B------:R-:W4:Y:S01]  /*0830*/  LDCU.128 UR12, c[0x3][0x30] ;  /* 0x00c00600ff0c77ac */ /* 0x000f220008000c00 */
[----:B-----5:R-:W-:Y:S02]  /*0840*/  FFMA R16, R16, UR8, R11 ;  /* 0x0000000810107c23 */ /* 0x020fe4000800000b */
[----:B------:R-:W-:Y:S02]  /*0850*/  LDS R17, [R4+0x148] ;  /* 0x0001480004117984 */ /* 0x000fe40000000800 */
[----:B------:R-:W-:-:S02]  /*0860*/  FFMA R15, R5, UR9, R16 ;  /* 0x00000009050f7c23 */ /* 0x000fc40008000010 */
[----:B------:R-:W5:Y:S04]  /*0870*/  LDS R11, [R4+0xfc] ;  /* 0x0000fc00040b7984 */ /* 0x000f680000000800 */
[----:B------:R-:W5:Y:S01]  /*0880*/  LDS R5, [R4+0x100] ;  /* 0x0001000004057984 */ /* 0x000f620000000800 */
[----:B0-----:R-:W-:-:S03]  /*0890*/  FFMA R15, R0, UR10, R15 ;  /* 0x0000000a000f7c23 */ /* 0x001fc6000800000f */
[----:B------:R-:W-:Y:S01]  /*08a0*/  LDS R19, [R4+0x14c] ;  /* 0x00014c0004137984 */ /* 0x000fe20000000800 */
[----:B-1----:R-:W-:-:S03]  /*08b0*/  FFMA R6, R6, UR11, R15 ;  /* 0x0000000b06067c23 */ /* 0x002fc6000800000f */
[----:B------:R-:W0:Y:S01]  /*08c0*/  LDS R0, [R4+0x140] ;  /* 0x0001400004007984 */ /* 0x000e220000000800 */
[----:B------:R-:W1:Y:S01]  /*08d0*/  LDCU.128 UR8, c[0x3][0x40] ;  /* 0x00c00800ff0877ac */ /* 0x000e620008000c00 */
[----:B----4-:R-:W-:Y:S02]  /*08e0*/  FFMA R7, R7, UR12, R6 ;  /* 0x0000000c07077c23 */ /* 0x010fe40008000006 */
[----:B------:R-:W4:Y:S02]  /*08f0*/  LDS R15, [R4+0x144] ;  /* 0x00014400040f7984 */ /* 0x000f240000000800 */
[----:B---3--:R-:W-:Y:S02]  /*0900*/  FFMA R8, R8, UR13, R7 ;  /* 0x0000000d08087c23 */ /* 0x008fe40008000007 */
[----:B------:R-:W3:Y:S01]  /*0910*/  LDS R21, [R4+0x150] ;  /* 0x0001500004157984 */ /* 0x000ee20000000800 */
[----:B------:R-:W0:Y:S01]  /*0920*/  LDC.64 R6, c[0x0][0x388] ;  /* 0x0000e200ff067b82 */ /* 0x000e220000000a00 */
[----:B--2---:R-:W-:-:S04]  /*0930*/  FFMA R9, R9, UR14, R8 ;  /* 0x0000000e09097c23 */ /* 0x004fc80008000008 */
[----:B------:R-:W-:Y:S01]  /*0940*/  FFMA R9, R10, UR15, R9 ;  /* 0x0000000f0a097c23 */ /* 0x000fe20008000009 */
[----:B------:R-:W2:Y:S03]  /*0950*/  LDCU.128 UR12, c[0x3][0x50] ;  /* 0x00c00a00ff0c77ac */ /* 0x000ea60008000c00 */
[----:B-1----:R-:W-:-:S04]  /*0960*/  FFMA R12, R12, UR8, R9 ;  /* 0x000000080c0c7c23 */ /* 0x002fc80008000009 */
[----:B------:R-:W-:-:S04]  /*0970*/  FFMA R12, R13, UR9, R12 ;  /* 0x000000090d0c7c23 */ /* 0x000fc8000800000c */
[----:B-----5:R-:W-:-:S04]  /*0980*/  FFMA R12, R11, UR10, R12 ;  /* 0x0000000a0b0c7c23 */ /* 0x020fc8000800000c */
[----:B------:R-:W-:Y:S01]  /*0990*/  FFMA R5, R5, UR11, R12 ;  /* 0x0000000b05057c23 */ /* 0x000fe2000800000c */
[----:B0-----:R-:W-:-:S04]  /*09a0*/  IMAD.WIDE R6, R3, 0x4, R6 ;  /* 0x0000000403067825 */ /* 0x001fc800078e0206 */
[----:B--2---:R-:W-:-:S04]  /*09b0*/  FFMA R0, R0, UR12, R5 ;  /* 0x0000000c00007c23 */ /* 0x004fc80008000005 */
[----:B----4-:R-:W-:-:S04]  /*09c0*/  FFMA R0, R15, UR13, R0 ;  /* 0x0000000d0f007c23 */ /* 0x010fc80008000000 */
[----:B------:R-:W-:-:S04]  /*09d0*/  FFMA R0, R17, UR14, R0 ;  /* 0x0000000e11007c23 */ /* 0x000fc80008000000 */
[----:B------:R-:W-:-:S04]  /*09e0*/  FFMA R0, R19, UR15, R0 ;  /* 0x0000000f13007c23 */ /* 0x000fc80008000000 */
[----:B---3--:R-:W-:-:S05]  /*09f0*/  FFMA R21, R21, UR7, R0 ;  /* 0x0000000715157c23 */ /* 0x008fca0008000000 */
[----:B------:R-:W-:Y:S01]  /*0a00*/  STG.E desc[UR4][R6.64], R21 ;  /* 0x0000001506007986 */ /* 0x000fe2000c101904 */
[----:B------:R-:W-:Y:S05]  /*0a10*/  EXIT ;  /* 0x000000000000794d */ /* 0x000fea0003800000 */
.L_x_91:
        /* <DEDUP_REMOVED lines=14> */
.L_x_94:


//--------------------- .nv.shared._Z23convolution1D_with_haloPfS_S_i --------------------------
	.section	.nv.shared._Z23convolution1D_with_haloPfS_S_i,"aw",@nobits
	.sectionflags	@""
	.align	16
	.zero		1024


//--------------------- .nv.shared.reserved.0     --------------------------
	.section	.nv.shared.reserved.0,"aw",@nobits
	.weak		__nv_reservedSMEM_offset_0_alias
	.size		__nv_reservedSMEM_offset_0_alias, 0, 64
	.other		__nv_reservedSMEM_offset_0_alias,@"STO_CUDA_RESERVED_SHARED STV_DEFAULT"
__nv_reservedSMEM_offset_0_alias:
	.zero		0
	.zero		64


//--------------------- .nv.shared._Z30convolution2D_with_cached_haloPfS_ii --------------------------
	.section	.nv.shared._Z30convolution2D_with_cached_haloPfS_ii,"aw",@nobits
	.sectionflags	@""
	.align	16
.nv.shared._Z30convolution2D_with_cached_haloPfS_ii:
	.zero		2048


//--------------------- .nv.shared._Z33convolution2D_with_halo_in_sharedPfS_ii --------------------------
	.section	.nv.shared._Z33convolution2D_with_halo_in_sharedPfS_ii,"aw",@nobits
	.sectionflags	@""
	.align	16
.nv.shared._Z33convolution2D_with_halo_in_sharedPfS_ii:
	.zero		2624


//--------------------- .nv.constant0._Z23convolution1D_with_haloPfS_S_i --------------------------
	.section	.nv.constant0._Z23convolution1D_with_haloPfS_S_i,"a",@progbits
	.sectionflags	@""
	.align	4
.nv.constant0._Z23convolution1D_with_haloPfS_S_i:
	.zero		924


//--------------------- .nv.constant0._Z30convolution2D_with_cached_haloPfS_ii --------------------------
	.section	.nv.constant0._Z30convolution2D_with_cached_haloPfS_ii,"a",@progbits
	.sectionflags	@""
	.align	4
.nv.constant0._Z30convolution2D_with_cached_haloPfS_ii:
	.zero		920


//--------------------- .nv.constant0._Z33convolution2D_with_halo_in_sharedPfS_ii --------------------------
	.section	.nv.constant0._Z33convolution2D_with_halo_in_sharedPfS_ii,"a",@progbits
	.sectionflags	@""
	.align	4
.nv.constant0._Z33convolution2D_with_halo_in_sharedPfS_ii:
	.zero		920


//--------------------- SYMBOLS --------------------------

	.type		.nv.reservedSmem.offset0,@object
	.size		.nv.reservedSmem.offset0,0x4
	.type		.nv.reservedSmem.cap,@object
	.size		.nv.reservedSmem.cap,0x4
